	.target	sm_90a

	.elftype	@"ET_EXEC"


//--------------------- .note.nv.tkinfo           --------------------------
	.section	.note.nv.tkinfo,"",@"SHT_NOTE"
	.sectionflags	@"SHF_NOTE_NV_TKINFO"
	.tkinfo
        /*0018*/ 	.word	0x00000002
        /*0030*/ 	.string	""
        /*0030*/ 	.string	"ptxas"
        /*0030*/ 	.string	"Cuda compilation tools, release 13.0, V13.0.88"
        /*0030*/ 	.string	"Build cuda_13.0.r13.0/compiler.36424714_0"
        /*0030*/ 	.string	"-arch sm_90a -m 64 "



//--------------------- .note.nv.cuinfo           --------------------------
	.section	.note.nv.cuinfo,"",@"SHT_NOTE"
	.sectionflags	@"SHF_NOTE_NV_CUINFO"
        /*0018*/ 	.short	0x0002
        /*001a*/ 	.short	0x005a
        /*001c*/ 	.short	0x0082
	.zero		2


//--------------------- .nv.info                  --------------------------
	.section	.nv.info,"",@"SHT_CUDA_INFO"
	.align	4


	//----- nvinfo : EIATTR_REGCOUNT
	.align		4
        /*0000*/ 	.byte	0x04, 0x2f
        /*0002*/ 	.short	(.L_20 - .L_19)
	.align		4
.L_19:
        /*0004*/ 	.word	index@(_ZN17fastertransformer37int8WeightPerChannelLdkMultiplicationILi1ELi2EEEvPK5char4PKNS_5half4EPKfPvi)
        /*0008*/ 	.word	0x0000001c


	//----- nvinfo : EIATTR_FRAME_SIZE
	.align		4
.L_20:
        /*000c*/ 	.byte	0x04, 0x11
        /*000e*/ 	.short	(.L_22 - .L_21)
	.align		4
.L_21:
        /*0010*/ 	.word	index@(_ZN17fastertransformer37int8WeightPerChannelLdkMultiplicationILi1ELi2EEEvPK5char4PKNS_5half4EPKfPvi)
        /*0014*/ 	.word	0x00000000


	//----- nvinfo : EIATTR_REGCOUNT
	.align		4
.L_22:
        /*0018*/ 	.byte	0x04, 0x2f
        /*001a*/ 	.short	(.L_24 - .L_23)
	.align		4
.L_23:
        /*001c*/ 	.word	index@(_ZN17fastertransformer37int8WeightPerChannelLdkMultiplicationILi1ELi2EEEvPK5char4PK6float4PKfPvi)
        /*0020*/ 	.word	0x0000001f


	//----- nvinfo : EIATTR_FRAME_SIZE
	.align		4
.L_24:
        /*0024*/ 	.byte	0x04, 0x11
        /*0026*/ 	.short	(.L_26 - .L_25)
	.align		4
.L_25:
        /*0028*/ 	.word	index@(_ZN17fastertransformer37int8WeightPerChannelLdkMultiplicationILi1ELi2EEEvPK5char4PK6float4PKfPvi)
        /*002c*/ 	.word	0x00000000


	//----- nvinfo : EIATTR_REGCOUNT
	.align		4
.L_26:
        /*0030*/ 	.byte	0x04, 0x2f
        /*0032*/ 	.short	(.L_28 - .L_27)
	.align		4
.L_27:
        /*0034*/ 	.word	index@(_ZN17fastertransformer37int8WeightPerChannelLdkMultiplicationILi2ELi2EEEvPK5char4PKNS_5half4EPKfPvi)
        /*0038*/ 	.word	0x0000001f


	//----- nvinfo : EIATTR_FRAME_SIZE
	.align		4
.L_28:
        /*003c*/ 	.byte	0x04, 0x11
        /*003e*/ 	.short	(.L_30 - .L_29)
	.align		4
.L_29:
        /*0040*/ 	.word	index@(_ZN17fastertransformer37int8WeightPerChannelLdkMultiplicationILi2ELi2EEEvPK5char4PKNS_5half4EPKfPvi)
        /*0044*/ 	.word	0x00000000


	//----- nvinfo : EIATTR_REGCOUNT
	.align		4
.L_30:
        /*0048*/ 	.byte	0x04, 0x2f
        /*004a*/ 	.short	(.L_32 - .L_31)
	.align		4
.L_31:
        /*004c*/ 	.word	index@(_ZN17fastertransformer37int8WeightPerChannelLdkMultiplicationILi2ELi2EEEvPK5char4PK6float4PKfPvi)
        /*0050*/ 	.word	0x00000020


	//----- nvinfo : EIATTR_FRAME_SIZE
	.align		4
.L_32:
        /*0054*/ 	.byte	0x04, 0x11
        /*0056*/ 	.short	(.L_34 - .L_33)
	.align		4
.L_33:
        /*0058*/ 	.word	index@(_ZN17fastertransformer37int8WeightPerChannelLdkMultiplicationILi2ELi2EEEvPK5char4PK6float4PKfPvi)
        /*005c*/ 	.word	0x00000000


	//----- nvinfo : EIATTR_MIN_STACK_SIZE
	.align		4
.L_34:
        /*0060*/ 	.byte	0x04, 0x12
        /*0062*/ 	.short	(.L_36 - .L_35)
	.align		4
.L_35:
        /*0064*/ 	.word	index@(_ZN17fastertransformer37int8WeightPerChannelLdkMultiplicationILi2ELi2EEEvPK5char4PK6float4PKfPvi)
        /*0068*/ 	.word	0x00000000


	//----- nvinfo : EIATTR_MIN_STACK_SIZE
	.align		4
.L_36:
        /*006c*/ 	.byte	0x04, 0x12
        /*006e*/ 	.short	(.L_38 - .L_37)
	.align		4
.L_37:
        /*0070*/ 	.word	index@(_ZN17fastertransformer37int8WeightPerChannelLdkMultiplicationILi2ELi2EEEvPK5char4PKNS_5half4EPKfPvi)
        /*0074*/ 	.word	0x00000000


	//----- nvinfo : EIATTR_MIN_STACK_SIZE
	.align		4
.L_38:
        /*0078*/ 	.byte	0x04, 0x12
        /*007a*/ 	.short	(.L_40 - .L_39)
	.align		4
.L_39:
        /*007c*/ 	.word	index@(_ZN17fastertransformer37int8WeightPerChannelLdkMultiplicationILi1ELi2EEEvPK5char4PK6float4PKfPvi)
        /*0080*/ 	.word	0x00000000


	//----- nvinfo : EIATTR_MIN_STACK_SIZE
	.align		4
.L_40:
        /*0084*/ 	.byte	0x04, 0x12
        /*0086*/ 	.short	(.L_42 - .L_41)
	.align		4
.L_41:
        /*0088*/ 	.word	index@(_ZN17fastertransformer37int8WeightPerChannelLdkMultiplicationILi1ELi2EEEvPK5char4PKNS_5half4EPKfPvi)
        /*008c*/ 	.word	0x00000000
.L_42:


//--------------------- .nv.compat                --------------------------
	.section	.nv.compat,"",@"SHT_CUDA_COMPAT_INFO"
	.align	4
        /*0000*/ 	.byte	0x02, 0x09, 0x01, 0x00, 0x02, 0x02, 0x01, 0x00, 0x02, 0x05, 0x05, 0x00, 0x03, 0x07, 0x01, 0x01
        /*0010*/ 	.byte	0x02, 0x03, 0x00, 0x00, 0x02, 0x06, 0x01, 0x00, 0x04, 0x0b, 0x08, 0x00, 0x00, 0x00, 0x00, 0x00
        /*0020*/ 	.byte	0x00, 0x00, 0x00, 0x00


//--------------------- .nv.info._ZN17fastertransformer37int8WeightPerChannelLdkMultiplicationILi2ELi2EEEvPK5char4PK6float4PKfPvi --------------------------
	.section	.nv.info._ZN17fastertransformer37int8WeightPerChannelLdkMultiplicationILi2ELi2EEEvPK5char4PK6float4PKfPvi,"",@"SHT_CUDA_INFO"
	.sectionflags	@""
	.align	4


	//----- nvinfo : EIATTR_CUDA_API_VERSION
	.align		4
        /*0000*/ 	.byte	0x04, 0x37
        /*0002*/ 	.short	(.L_44 - .L_43)
.L_43:
        /*0004*/ 	.word	0x00000082


	//----- nvinfo : EIATTR_KPARAM_INFO
	.align		4
.L_44:
        /*0008*/ 	.byte	0x04, 0x17
        /*000a*/ 	.short	(.L_46 - .L_45)
.L_45:
        /*000c*/ 	.word	0x00000000
        /*0010*/ 	.short	0x0004
        /*0012*/ 	.short	0x0020
        /*0014*/ 	.byte	0x00, 0xf0, 0x11, 0x00


	//----- nvinfo : EIATTR_KPARAM_INFO
	.align		4
.L_46:
        /*0018*/ 	.byte	0x04, 0x17
        /*001a*/ 	.short	(.L_48 - .L_47)
.L_47:
        /*001c*/ 	.word	0x00000000
        /*0020*/ 	.short	0x0003
        /*0022*/ 	.short	0x0018
        /*0024*/ 	.byte	0x00, 0xf0, 0x21, 0x00


	//----- nvinfo : EIATTR_KPARAM_INFO
	.align		4
.L_48:
        /*0028*/ 	.byte	0x04, 0x17
        /*002a*/ 	.short	(.L_50 - .L_49)
.L_49:
        /*002c*/ 	.word	0x00000000
        /*0030*/ 	.short	0x0002
        /*0032*/ 	.short	0x0010
        /*0034*/ 	.byte	0x00, 0xf0, 0x21, 0x00


	//----- nvinfo : EIATTR_KPARAM_INFO
	.align		4
.L_50:
        /*0038*/ 	.byte	0x04, 0x17
        /*003a*/ 	.short	(.L_52 - .L_51)
.L_51:
        /*003c*/ 	.word	0x00000000
        /*0040*/ 	.short	0x0001
        /*0042*/ 	.short	0x0008
        /*0044*/ 	.byte	0x00, 0xf0, 0x21, 0x00


	//----- nvinfo : EIATTR_KPARAM_INFO
	.align		4
.L_52:
        /*0048*/ 	.byte	0x04, 0x17
        /*004a*/ 	.short	(.L_54 - .L_53)
.L_53:
        /*004c*/ 	.word	0x00000000
        /*0050*/ 	.short	0x0000
        /*0052*/ 	.short	0x0000
        /*0054*/ 	.byte	0x00, 0xf0, 0x21, 0x00


	//----- nvinfo : EIATTR_SPARSE_MMA_MASK
	.align		4
.L_54:
        /*0058*/ 	.byte	0x03, 0x50
        /*005a*/ 	.short	0x0000


	//----- nvinfo : EIATTR_MAXREG_COUNT
	.align		4
        /*005c*/ 	.byte	0x03, 0x1b
        /*005e*/ 	.short	0x00ff


	//----- nvinfo : EIATTR_NUM_BARRIERS
	.align		4
        /*0060*/ 	.byte	0x02, 0x4c
        /*0062*/ 	.byte	0x01
	.zero		1


	//----- nvinfo : EIATTR_MERCURY_ISA_VERSION
	.align		4
        /*0064*/ 	.byte	0x03, 0x5f
        /*0066*/ 	.short	0x0101


	//----- nvinfo : EIATTR_COOP_GROUP_MASK_REGIDS
	.align		4
        /*0068*/ 	.byte	0x04, 0x29
        /*006a*/ 	.short	(.L_56 - .L_55)


	//   ....[0]....
.L_55:
        /*006c*/ 	.word	0xffffffff


	//   ....[1]....
        /*0070*/ 	.word	0xffffffff


	//   ....[2]....
        /*0074*/ 	.word	0xffffffff


	//   ....[3]....
        /*0078*/ 	.word	0xffffffff


	//   ....[4]....
        /*007c*/ 	.word	0xffffffff


	//   ....[5]....
        /*0080*/ 	.word	0xffffffff


	//   ....[6]....
        /*0084*/ 	.word	0xffffffff


	//   ....[7]....
        /*0088*/ 	.word	0xffffffff


	//   ....[8]....
        /*008c*/ 	.word	0xffffffff


	//   ....[9]....
        /*0090*/ 	.word	0xffffffff


	//   ....[10]....
        /*0094*/ 	.word	0xffffffff


	//   ....[11]....
        /*0098*/ 	.word	0xffffffff


	//   ....[12]....
        /*009c*/ 	.word	0xffffffff


	//   ....[13]....
        /*00a0*/ 	.word	0xffffffff


	//   ....[14]....
        /*00a4*/ 	.word	0xffffffff


	//   ....[15]....
        /*00a8*/ 	.word	0xffffffff


	//   ....[16]....
        /*00ac*/ 	.word	0xffffffff


	//   ....[17]....
        /*00b0*/ 	.word	0xffffffff


	//   ....[18]....
        /*00b4*/ 	.word	0xffffffff


	//   ....[19]....
        /*00b8*/ 	.word	0xffffffff


	//   ....[20]....
        /*00bc*/ 	.word	0xffffffff


	//   ....[21]....
        /*00c0*/ 	.word	0xffffffff


	//----- nvinfo : EIATTR_COOP_GROUP_INSTR_OFFSETS
	.align		4
.L_56:
        /*00c4*/ 	.byte	0x04, 0x28
        /*00c6*/ 	.short	(.L_58 - .L_57)


	//   ....[0]....
.L_57:
        /*00c8*/ 	.word	0x000004d0


	//   ....[1]....
        /*00cc*/ 	.word	0x00000500


	//   ....[2]....
        /*00d0*/ 	.word	0x00000550


	//   ....[3]....
        /*00d4*/ 	.word	0x00000560


	//   ....[4]....
        /*00d8*/ 	.word	0x000005a0


	//   ....[5]....
        /*00dc*/ 	.word	0x000005b0


	//   ....[6]....
        /*00e0*/ 	.word	0x00000600


	//   ....[7]....
        /*00e4*/ 	.word	0x00000620


	//   ....[8]....
        /*00e8*/ 	.word	0x00000670


	//   ....[9]....
        /*00ec*/ 	.word	0x000006a0


	//   ....[10]....
        /*00f0*/ 	.word	0x00000750


	//   ....[11]....
        /*00f4*/ 	.word	0x00001450


	//   ....[12]....
        /*00f8*/ 	.word	0x00001470


	//   ....[13]....
        /*00fc*/ 	.word	0x000014c0


	//   ....[14]....
        /*0100*/ 	.word	0x000014d0


	//   ....[15]....
        /*0104*/ 	.word	0x00001500


	//   ....[16]....
        /*0108*/ 	.word	0x00001510


	//   ....[17]....
        /*010c*/ 	.word	0x00001550


	//   ....[18]....
        /*0110*/ 	.word	0x00001560


	//   ....[19]....
        /*0114*/ 	.word	0x00001590


	//   ....[20]....
        /*0118*/ 	.word	0x000015a0


	//   ....[21]....
        /*011c*/ 	.word	0x000015f0


	//----- nvinfo : EIATTR_EXIT_INSTR_OFFSETS
	.align		4
.L_58:
        /*0120*/ 	.byte	0x04, 0x1c
        /*0122*/ 	.short	(.L_60 - .L_59)


	//   ....[0]....
.L_59:
        /*0124*/ 	.word	0x00002310


	//   ....[1]....
        /*0128*/ 	.word	0x000023e0


	//----- nvinfo : EIATTR_CRS_STACK_SIZE
	.align		4
.L_60:
        /*012c*/ 	.byte	0x04, 0x1e
        /*012e*/ 	.short	(.L_62 - .L_61)
.L_61:
        /*0130*/ 	.word	0x00000000


	//----- nvinfo : EIATTR_CBANK_PARAM_SIZE
	.align		4
.L_62:
        /*0134*/ 	.byte	0x03, 0x19
        /*0136*/ 	.short	0x0024


	//----- nvinfo : EIATTR_PARAM_CBANK
	.align		4
        /*0138*/ 	.byte	0x04, 0x0a
        /*013a*/ 	.short	(.L_64 - .L_63)
	.align		4
.L_63:
        /*013c*/ 	.word	index@(.nv.constant0._ZN17fastertransformer37int8WeightPerChannelLdkMultiplicationILi2ELi2EEEvPK5char4PK6float4PKfPvi)
        /*0140*/ 	.short	0x0210
        /*0142*/ 	.short	0x0024


	//----- nvinfo : EIATTR_SW_WAR
	.align		4
.L_64:
        /*0144*/ 	.byte	0x04, 0x36
        /*0146*/ 	.short	(.L_66 - .L_65)
.L_65:
        /*0148*/ 	.word	0x00000008
.L_66:


//--------------------- .nv.info._ZN17fastertransformer37int8WeightPerChannelLdkMultiplicationILi2ELi2EEEvPK5char4PKNS_5half4EPKfPvi --------------------------
	.section	.nv.info._ZN17fastertransformer37int8WeightPerChannelLdkMultiplicationILi2ELi2EEEvPK5char4PKNS_5half4EPKfPvi,"",@"SHT_CUDA_INFO"
	.sectionflags	@""
	.align	4


	//----- nvinfo : EIATTR_CUDA_API_VERSION
	.align		4
        /*0000*/ 	.byte	0x04, 0x37
        /*0002*/ 	.short	(.L_68 - .L_67)
.L_67:
        /*0004*/ 	.word	0x00000082


	//----- nvinfo : EIATTR_KPARAM_INFO
	.align		4
.L_68:
        /*0008*/ 	.byte	0x04, 0x17
        /*000a*/ 	.short	(.L_70 - .L_69)
.L_69:
        /*000c*/ 	.word	0x00000000
        /*0010*/ 	.short	0x0004
        /*0012*/ 	.short	0x0020
        /*0014*/ 	.byte	0x00, 0xf0, 0x11, 0x00


	//----- nvinfo : EIATTR_KPARAM_INFO
	.align		4
.L_70:
        /*0018*/ 	.byte	0x04, 0x17
        /*001a*/ 	.short	(.L_72 - .L_71)
.L_71:
        /*001c*/ 	.word	0x00000000
        /*0020*/ 	.short	0x0003
        /*0022*/ 	.short	0x0018
        /*0024*/ 	.byte	0x00, 0xf0, 0x21, 0x00


	//----- nvinfo : EIATTR_KPARAM_INFO
	.align		4
.L_72:
        /*0028*/ 	.byte	0x04, 0x17
        /*002a*/ 	.short	(.L_74 - .L_73)
.L_73:
        /*002c*/ 	.word	0x00000000
        /*0030*/ 	.short	0x0002
        /*0032*/ 	.short	0x0010
        /*0034*/ 	.byte	0x00, 0xf0, 0x21, 0x00


	//----- nvinfo : EIATTR_KPARAM_INFO
	.align		4
.L_74:
        /*0038*/ 	.byte	0x04, 0x17
        /*003a*/ 	.short	(.L_76 - .L_75)
.L_75:
        /*003c*/ 	.word	0x00000000
        /*0040*/ 	.short	0x0001
        /*0042*/ 	.short	0x0008
        /*0044*/ 	.byte	0x00, 0xf0, 0x21, 0x00


	//----- nvinfo : EIATTR_KPARAM_INFO
	.align		4
.L_76:
        /*0048*/ 	.byte	0x04, 0x17
        /*004a*/ 	.short	(.L_78 - .L_77)
.L_77:
        /*004c*/ 	.word	0x00000000
        /*0050*/ 	.short	0x0000
        /*0052*/ 	.short	0x0000
        /*0054*/ 	.byte	0x00, 0xf0, 0x21, 0x00


	//----- nvinfo : EIATTR_SPARSE_MMA_MASK
	.align		4
.L_78:
        /*0058*/ 	.byte	0x03, 0x50
        /*005a*/ 	.short	0x0000


	//----- nvinfo : EIATTR_MAXREG_COUNT
	.align		4
        /*005c*/ 	.byte	0x03, 0x1b
        /*005e*/ 	.short	0x00ff


	//----- nvinfo : EIATTR_NUM_BARRIERS
	.align		4
        /*0060*/ 	.byte	0x02, 0x4c
        /*0062*/ 	.byte	0x01
	.zero		1


	//----- nvinfo : EIATTR_MERCURY_ISA_VERSION
	.align		4
        /*0064*/ 	.byte	0x03, 0x5f
        /*0066*/ 	.short	0x0101


	//----- nvinfo : EIATTR_COOP_GROUP_MASK_REGIDS
	.align		4
        /*0068*/ 	.byte	0x04, 0x29
        /*006a*/ 	.short	(.L_80 - .L_79)


	//   ....[0]....
.L_79:
        /*006c*/ 	.word	0xffffffff


	//   ....[1]....
        /*0070*/ 	.word	0xffffffff


	//   ....[2]....
        /*0074*/ 	.word	0xffffffff


	//   ....[3]....
        /*0078*/ 	.word	0xffffffff


	//   ....[4]....
        /*007c*/ 	.word	0xffffffff


	//   ....[5]....
        /*0080*/ 	.word	0xffffffff


	//   ....[6]....
        /*0084*/ 	.word	0xffffffff


	//   ....[7]....
        /*0088*/ 	.word	0xffffffff


	//   ....[8]....
        /*008c*/ 	.word	0xffffffff


	//   ....[9]....
        /*0090*/ 	.word	0xffffffff


	//   ....[10]....
        /*0094*/ 	.word	0xffffffff


	//   ....[11]....
        /*0098*/ 	.word	0xffffffff


	//   ....[12]....
        /*009c*/ 	.word	0xffffffff


	//   ....[13]....
        /*00a0*/ 	.word	0xffffffff


	//   ....[14]....
        /*00a4*/ 	.word	0xffffffff


	//   ....[15]....
        /*00a8*/ 	.word	0xffffffff


	//   ....[16]....
        /*00ac*/ 	.word	0xffffffff


	//   ....[17]....
        /*00b0*/ 	.word	0xffffffff


	//   ....[18]....
        /*00b4*/ 	.word	0xffffffff


	//   ....[19]....
        /*00b8*/ 	.word	0xffffffff


	//   ....[20]....
        /*00bc*/ 	.word	0xffffffff


	//   ....[21]....
        /*00c0*/ 	.word	0xffffffff


	//----- nvinfo : EIATTR_COOP_GROUP_INSTR_OFFSETS
	.align		4
.L_80:
        /*00c4*/ 	.byte	0x04, 0x28
        /*00c6*/ 	.short	(.L_82 - .L_81)


	//   ....[0]....
.L_81:
        /*00c8*/ 	.word	0x000005d0


	//   ....[1]....
        /*00cc*/ 	.word	0x00000600


	//   ....[2]....
        /*00d0*/ 	.word	0x00000660


	//   ....[3]....
        /*00d4*/ 	.word	0x00000670


	//   ....[4]....
        /*00d8*/ 	.word	0x000006c0


	//   ....[5]....
        /*00dc*/ 	.word	0x000006d0


	//   ....[6]....
        /*00e0*/ 	.word	0x00000710


	//   ....[7]....
        /*00e4*/ 	.word	0x00000720


	//   ....[8]....
        /*00e8*/ 	.word	0x00000770


	//   ....[9]....
        /*00ec*/ 	.word	0x000007a0


	//   ....[10]....
        /*00f0*/ 	.word	0x00000850


	//   ....[11]....
        /*00f4*/ 	.word	0x00001550


	//   ....[12]....
        /*00f8*/ 	.word	0x00001570


	//   ....[13]....
        /*00fc*/ 	.word	0x000015d0


	//   ....[14]....
        /*0100*/ 	.word	0x000015e0


	//   ....[15]....
        /*0104*/ 	.word	0x00001610


	//   ....[16]....
        /*0108*/ 	.word	0x00001620


	//   ....[17]....
        /*010c*/ 	.word	0x00001650


	//   ....[18]....
        /*0110*/ 	.word	0x00001660


	//   ....[19]....
        /*0114*/ 	.word	0x00001690


	//   ....[20]....
        /*0118*/ 	.word	0x000016a0


	//   ....[21]....
        /*011c*/ 	.word	0x000016f0


	//----- nvinfo : EIATTR_EXIT_INSTR_OFFSETS
	.align		4
.L_82:
        /*0120*/ 	.byte	0x04, 0x1c
        /*0122*/ 	.short	(.L_84 - .L_83)


	//   ....[0]....
.L_83:
        /*0124*/ 	.word	0x00002410


	//   ....[1]....
        /*0128*/ 	.word	0x00002560


	//----- nvinfo : EIATTR_CRS_STACK_SIZE
	.align		4
.L_84:
        /*012c*/ 	.byte	0x04, 0x1e
        /*012e*/ 	.short	(.L_86 - .L_85)
.L_85:
        /*0130*/ 	.word	0x00000000


	//----- nvinfo : EIATTR_CBANK_PARAM_SIZE
	.align		4
.L_86:
        /*0134*/ 	.byte	0x03, 0x19
        /*0136*/ 	.short	0x0024


	//----- nvinfo : EIATTR_PARAM_CBANK
	.align		4
        /*0138*/ 	.byte	0x04, 0x0a
        /*013a*/ 	.short	(.L_88 - .L_87)
	.align		4
.L_87:
        /*013c*/ 	.word	index@(.nv.constant0._ZN17fastertransformer37int8WeightPerChannelLdkMultiplicationILi2ELi2EEEvPK5char4PKNS_5half4EPKfPvi)
        /*0140*/ 	.short	0x0210
        /*0142*/ 	.short	0x0024


	//----- nvinfo : EIATTR_SW_WAR
	.align		4
.L_88:
        /*0144*/ 	.byte	0x04, 0x36
        /*0146*/ 	.short	(.L_90 - .L_89)
.L_89:
        /*0148*/ 	.word	0x00000008
.L_90:


//--------------------- .nv.info._ZN17fastertransformer37int8WeightPerChannelLdkMultiplicationILi1ELi2EEEvPK5char4PK6float4PKfPvi --------------------------
	.section	.nv.info._ZN17fastertransformer37int8WeightPerChannelLdkMultiplicationILi1ELi2EEEvPK5char4PK6float4PKfPvi,"",@"SHT_CUDA_INFO"
	.sectionflags	@""
	.align	4


	//----- nvinfo : EIATTR_CUDA_API_VERSION
	.align		4
        /*0000*/ 	.byte	0x04, 0x37
        /*0002*/ 	.short	(.L_92 - .L_91)
.L_91:
        /*0004*/ 	.word	0x00000082


	//----- nvinfo : EIATTR_KPARAM_INFO
	.align		4
.L_92:
        /*0008*/ 	.byte	0x04, 0x17
        /*000a*/ 	.short	(.L_94 - .L_93)
.L_93:
        /*000c*/ 	.word	0x00000000
        /*0010*/ 	.short	0x0004
        /*0012*/ 	.short	0x0020
        /*0014*/ 	.byte	0x00, 0xf0, 0x11, 0x00


	//----- nvinfo : EIATTR_KPARAM_INFO
	.align		4
.L_94:
        /*0018*/ 	.byte	0x04, 0x17
        /*001a*/ 	.short	(.L_96 - .L_95)
.L_95:
        /*001c*/ 	.word	0x00000000
        /*0020*/ 	.short	0x0003
        /*0022*/ 	.short	0x0018
        /*0024*/ 	.byte	0x00, 0xf0, 0x21, 0x00


	//----- nvinfo : EIATTR_KPARAM_INFO
	.align		4
.L_96:
        /*0028*/ 	.byte	0x04, 0x17
        /*002a*/ 	.short	(.L_98 - .L_97)
.L_97:
        /*002c*/ 	.word	0x00000000
        /*0030*/ 	.short	0x0002
        /*0032*/ 	.short	0x0010
        /*0034*/ 	.byte	0x00, 0xf0, 0x21, 0x00


	//----- nvinfo : EIATTR_KPARAM_INFO
	.align		4
.L_98:
        /*0038*/ 	.byte	0x04, 0x17
        /*003a*/ 	.short	(.L_100 - .L_99)
.L_99:
        /*003c*/ 	.word	0x00000000
        /*0040*/ 	.short	0x0001
        /*0042*/ 	.short	0x0008
        /*0044*/ 	.byte	0x00, 0xf0, 0x21, 0x00


	//----- nvinfo : EIATTR_KPARAM_INFO
	.align		4
.L_100:
        /*0048*/ 	.byte	0x04, 0x17
        /*004a*/ 	.short	(.L_102 - .L_101)
.L_101:
        /*004c*/ 	.word	0x00000000
        /*0050*/ 	.short	0x0000
        /*0052*/ 	.short	0x0000
        /*0054*/ 	.byte	0x00, 0xf0, 0x21, 0x00


	//----- nvinfo : EIATTR_SPARSE_MMA_MASK
	.align		4
.L_102:
        /*0058*/ 	.byte	0x03, 0x50
        /*005a*/ 	.short	0x0000


	//----- nvinfo : EIATTR_MAXREG_COUNT
	.align		4
        /*005c*/ 	.byte	0x03, 0x1b
        /*005e*/ 	.short	0x00ff


	//----- nvinfo : EIATTR_NUM_BARRIERS
	.align		4
        /*0060*/ 	.byte	0x02, 0x4c
        /*0062*/ 	.byte	0x01
	.zero		1


	//----- nvinfo : EIATTR_MERCURY_ISA_VERSION
	.align		4
        /*0064*/ 	.byte	0x03, 0x5f
        /*0066*/ 	.short	0x0101


	//----- nvinfo : EIATTR_COOP_GROUP_MASK_REGIDS
	.align		4
        /*0068*/ 	.byte	0x04, 0x29
        /*006a*/ 	.short	(.L_104 - .L_103)


	//   ....[0]....
.L_103:
        /*006c*/ 	.word	0xffffffff


	//   ....[1]....
        /*0070*/ 	.word	0xffffffff


	//   ....[2]....
        /*0074*/ 	.word	0xffffffff


	//   ....[3]....
        /*0078*/ 	.word	0xffffffff


	//   ....[4]....
        /*007c*/ 	.word	0xffffffff


	//   ....[5]....
        /*0080*/ 	.word	0xffffffff


	//   ....[6]....
        /*0084*/ 	.word	0xffffffff


	//   ....[7]....
        /*0088*/ 	.word	0xffffffff


	//   ....[8]....
        /*008c*/ 	.word	0xffffffff


	//   ....[9]....
        /*0090*/ 	.word	0xffffffff


	//   ....[10]....
        /*0094*/ 	.word	0xffffffff


	//----- nvinfo : EIATTR_COOP_GROUP_INSTR_OFFSETS
	.align		4
.L_104:
        /*0098*/ 	.byte	0x04, 0x28
        /*009a*/ 	.short	(.L_106 - .L_105)


	//   ....[0]....
.L_105:
        /*009c*/ 	.word	0x000003b0


	//   ....[1]....
        /*00a0*/ 	.word	0x000003e0


	//   ....[2]....
        /*00a4*/ 	.word	0x00000440


	//   ....[3]....
        /*00a8*/ 	.word	0x00000450


	//   ....[4]....
        /*00ac*/ 	.word	0x000004a0


	//   ....[5]....
        /*00b0*/ 	.word	0x000004b0


	//   ....[6]....
        /*00b4*/ 	.word	0x000004f0


	//   ....[7]....
        /*00b8*/ 	.word	0x00000500


	//   ....[8]....
        /*00bc*/ 	.word	0x00000550


	//   ....[9]....
        /*00c0*/ 	.word	0x00000580


	//   ....[10]....
        /*00c4*/ 	.word	0x000005e0


	//----- nvinfo : EIATTR_EXIT_INSTR_OFFSETS
	.align		4
.L_106:
        /*00c8*/ 	.byte	0x04, 0x1c
        /*00ca*/ 	.short	(.L_108 - .L_107)


	//   ....[0]....
.L_107:
        /*00cc*/ 	.word	0x00001350


	//   ....[1]....
        /*00d0*/ 	.word	0x000013d0


	//----- nvinfo : EIATTR_CRS_STACK_SIZE
	.align		4
.L_108:
        /*00d4*/ 	.byte	0x04, 0x1e
        /*00d6*/ 	.short	(.L_110 - .L_109)
.L_109:
        /*00d8*/ 	.word	0x00000000


	//----- nvinfo : EIATTR_CBANK_PARAM_SIZE
	.align		4
.L_110:
        /*00dc*/ 	.byte	0x03, 0x19
        /*00de*/ 	.short	0x0024


	//----- nvinfo : EIATTR_PARAM_CBANK
	.align		4
        /*00e0*/ 	.byte	0x04, 0x0a
        /*00e2*/ 	.short	(.L_112 - .L_111)
	.align		4
.L_111:
        /*00e4*/ 	.word	index@(.nv.constant0._ZN17fastertransformer37int8WeightPerChannelLdkMultiplicationILi1ELi2EEEvPK5char4PK6float4PKfPvi)
        /*00e8*/ 	.short	0x0210
        /*00ea*/ 	.short	0x0024


	//----- nvinfo : EIATTR_SW_WAR
	.align		4
.L_112:
        /*00ec*/ 	.byte	0x04, 0x36
        /*00ee*/ 	.short	(.L_114 - .L_113)
.L_113:
        /*00f0*/ 	.word	0x00000008
.L_114:


//--------------------- .nv.info._ZN17fastertransformer37int8WeightPerChannelLdkMultiplicationILi1ELi2EEEvPK5char4PKNS_5half4EPKfPvi --------------------------
	.section	.nv.info._ZN17fastertransformer37int8WeightPerChannelLdkMultiplicationILi1ELi2EEEvPK5char4PKNS_5half4EPKfPvi,"",@"SHT_CUDA_INFO"
	.sectionflags	@""
	.align	4


	//----- nvinfo : EIATTR_CUDA_API_VERSION
	.align		4
        /*0000*/ 	.byte	0x04, 0x37
        /*0002*/ 	.short	(.L_116 - .L_115)
.L_115:
        /*0004*/ 	.word	0x00000082


	//----- nvinfo : EIATTR_KPARAM_INFO
	.align		4
.L_116:
        /*0008*/ 	.byte	0x04, 0x17
        /*000a*/ 	.short	(.L_118 - .L_117)
.L_117:
        /*000c*/ 	.word	0x00000000
        /*0010*/ 	.short	0x0004
        /*0012*/ 	.short	0x0020
        /*0014*/ 	.byte	0x00, 0xf0, 0x11, 0x00


	//----- nvinfo : EIATTR_KPARAM_INFO
	.align		4
.L_118:
        /*0018*/ 	.byte	0x04, 0x17
        /*001a*/ 	.short	(.L_120 - .L_119)
.L_119:
        /*001c*/ 	.word	0x00000000
        /*0020*/ 	.short	0x0003
        /*0022*/ 	.short	0x0018
        /*0024*/ 	.byte	0x00, 0xf0, 0x21, 0x00


	//----- nvinfo : EIATTR_KPARAM_INFO
	.align		4
.L_120:
        /*0028*/ 	.byte	0x04, 0x17
        /*002a*/ 	.short	(.L_122 - .L_121)
.L_121:
        /*002c*/ 	.word	0x00000000
        /*0030*/ 	.short	0x0002
        /*0032*/ 	.short	0x0010
        /*0034*/ 	.byte	0x00, 0xf0, 0x21, 0x00


	//----- nvinfo : EIATTR_KPARAM_INFO
	.align		4
.L_122:
        /*0038*/ 	.byte	0x04, 0x17
        /*003a*/ 	.short	(.L_124 - .L_123)
.L_123:
        /*003c*/ 	.word	0x00000000
        /*0040*/ 	.short	0x0001
        /*0042*/ 	.short	0x0008
        /*0044*/ 	.byte	0x00, 0xf0, 0x21, 0x00


	//----- nvinfo : EIATTR_KPARAM_INFO
	.align		4
.L_124:
        /*0048*/ 	.byte	0x04, 0x17
        /*004a*/ 	.short	(.L_126 - .L_125)
.L_125:
        /*004c*/ 	.word	0x00000000
        /*0050*/ 	.short	0x0000
        /*0052*/ 	.short	0x0000
        /*0054*/ 	.byte	0x00, 0xf0, 0x21, 0x00


	//----- nvinfo : EIATTR_SPARSE_MMA_MASK
	.align		4
.L_126:
        /*0058*/ 	.byte	0x03, 0x50
        /*005a*/ 	.short	0x0000


	//----- nvinfo : EIATTR_MAXREG_COUNT
	.align		4
        /*005c*/ 	.byte	0x03, 0x1b
        /*005e*/ 	.short	0x00ff


	//----- nvinfo : EIATTR_NUM_BARRIERS
	.align		4
        /*0060*/ 	.byte	0x02, 0x4c
        /*0062*/ 	.byte	0x01
	.zero		1


	//----- nvinfo : EIATTR_MERCURY_ISA_VERSION
	.align		4
        /*0064*/ 	.byte	0x03, 0x5f
        /*0066*/ 	.short	0x0101


	//----- nvinfo : EIATTR_COOP_GROUP_MASK_REGIDS
	.align		4
        /*0068*/ 	.byte	0x04, 0x29
        /*006a*/ 	.short	(.L_128 - .L_127)


	//   ....[0]....
.L_127:
        /*006c*/ 	.word	0xffffffff


	//   ....[1]....
        /*0070*/ 	.word	0xffffffff


	//   ....[2]....
        /*0074*/ 	.word	0xffffffff


	//   ....[3]....
        /*0078*/ 	.word	0xffffffff


	//   ....[4]....
        /*007c*/ 	.word	0xffffffff


	//   ....[5]....
        /*0080*/ 	.word	0xffffffff


	//   ....[6]....
        /*0084*/ 	.word	0xffffffff


	//   ....[7]....
        /*0088*/ 	.word	0xffffffff


	//   ....[8]....
        /*008c*/ 	.word	0xffffffff


	//   ....[9]....
        /*0090*/ 	.word	0xffffffff


	//   ....[10]....
        /*0094*/ 	.word	0xffffffff


	//----- nvinfo : EIATTR_COOP_GROUP_INSTR_OFFSETS
	.align		4
.L_128:
        /*0098*/ 	.byte	0x04, 0x28
        /*009a*/ 	.short	(.L_130 - .L_129)


	//   ....[0]....
.L_129:
        /*009c*/ 	.word	0x00000460


	//   ....[1]....
        /*00a0*/ 	.word	0x00000490


	//   ....[2]....
        /*00a4*/ 	.word	0x000004f0


	//   ....[3]....
        /*00a8*/ 	.word	0x00000500


	//   ....[4]....
        /*00ac*/ 	.word	0x00000540


	//   ....[5]....
        /*00b0*/ 	.word	0x00000550


	//   ....[6]....
        /*00b4*/ 	.word	0x000005a0


	//   ....[7]....
        /*00b8*/ 	.word	0x000005b0


	//   ....[8]....
        /*00bc*/ 	.word	0x00000600


	//   ....[9]....
        /*00c0*/ 	.word	0x00000630


	//   ....[10]....
        /*00c4*/ 	.word	0x00000690


	//----- nvinfo : EIATTR_EXIT_INSTR_OFFSETS
	.align		4
.L_130:
        /*00c8*/ 	.byte	0x04, 0x1c
        /*00ca*/ 	.short	(.L_132 - .L_131)


	//   ....[0]....
.L_131:
        /*00cc*/ 	.word	0x00001410


	//   ....[1]....
        /*00d0*/ 	.word	0x000014e0


	//----- nvinfo : EIATTR_CRS_STACK_SIZE
	.align		4
.L_132:
        /*00d4*/ 	.byte	0x04, 0x1e
        /*00d6*/ 	.short	(.L_134 - .L_133)
.L_133:
        /*00d8*/ 	.word	0x00000000


	//----- nvinfo : EIATTR_CBANK_PARAM_SIZE
	.align		4
.L_134:
        /*00dc*/ 	.byte	0x03, 0x19
        /*00de*/ 	.short	0x0024


	//----- nvinfo : EIATTR_PARAM_CBANK
	.align		4
        /*00e0*/ 	.byte	0x04, 0x0a
        /*00e2*/ 	.short	(.L_136 - .L_135)
	.align		4
.L_135:
        /*00e4*/ 	.word	index@(.nv.constant0._ZN17fastertransformer37int8WeightPerChannelLdkMultiplicationILi1ELi2EEEvPK5char4PKNS_5half4EPKfPvi)
        /*00e8*/ 	.short	0x0210
        /*00ea*/ 	.short	0x0024


	//----- nvinfo : EIATTR_SW_WAR
	.align		4
.L_136:
        /*00ec*/ 	.byte	0x04, 0x36
        /*00ee*/ 	.short	(.L_138 - .L_137)
.L_137:
        /*00f0*/ 	.word	0x00000008
.L_138:


//--------------------- .nv.callgraph             --------------------------
	.section	.nv.callgraph,"",@"SHT_CUDA_CALLGRAPH"
	.align	4
	.sectionentsize	8
	.align		4
        /*0000*/ 	.word	0x00000000
	.align		4
        /*0004*/ 	.word	0xffffffff
	.align		4
        /*0008*/ 	.word	0x00000000
	.align		4
        /*000c*/ 	.word	0xfffffffe
	.align		4
        /*0010*/ 	.word	0x00000000
	.align		4
        /*0014*/ 	.word	0xfffffffd
	.align		4
        /*0018*/ 	.word	0x00000000
	.align		4
        /*001c*/ 	.word	0xfffffffc


//--------------------- .nv.constant4             --------------------------
	.section	.nv.constant4,"a",@progbits
	.align	8
	.align		8
.nv.constant4:
        /*0000*/ 	.dword	precalc_xorwow_matrix
	.align		8
        /*0008*/ 	.dword	precalc_xorwow_offset_matrix
	.align		8
        /*0010*/ 	.dword	mrg32k3aM1
	.align		8
        /*0018*/ 	.dword	mrg32k3aM2
	.align		8
        /*0020*/ 	.dword	mrg32k3aM1SubSeq
	.align		8
        /*0028*/ 	.dword	mrg32k3aM2SubSeq
	.align		8
        /*0030*/ 	.dword	mrg32k3aM1Seq
	.align		8
        /*0038*/ 	.dword	mrg32k3aM2Seq
	.align		8
        /*0040*/ 	.dword	_ZN67_INTERNAL_db7f6010_31_matrix_vector_multiplication_cu_d71c890f_32764cuda3std3__469_GLOBAL__N__db7f6010_31_matrix_vector_multiplication_cu_d71c890f_32766ignoreE
	.align		8
        /*0048*/ 	.dword	_ZN67_INTERNAL_db7f6010_31_matrix_vector_multiplication_cu_d71c890f_32764cuda3std3__45__cpo5beginE
	.align		8
        /*0050*/ 	.dword	_ZN67_INTERNAL_db7f6010_31_matrix_vector_multiplication_cu_d71c890f_32764cuda3std3__45__cpo3endE
	.align		8
        /*0058*/ 	.dword	_ZN67_INTERNAL_db7f6010_31_matrix_vector_multiplication_cu_d71c890f_32764cuda3std3__45__cpo6cbeginE
	.align		8
        /*0060*/ 	.dword	_ZN67_INTERNAL_db7f6010_31_matrix_vector_multiplication_cu_d71c890f_32764cuda3std3__45__cpo4cendE
	.align		8
        /*0068*/ 	.dword	_ZN67_INTERNAL_db7f6010_31_matrix_vector_multiplication_cu_d71c890f_32764cuda3std3__419piecewise_constructE
	.align		8
        /*0070*/ 	.dword	_ZN67_INTERNAL_db7f6010_31_matrix_vector_multiplication_cu_d71c890f_32764cuda3std3__48in_placeE
	.align		8
        /*0078*/ 	.dword	_ZN67_INTERNAL_db7f6010_31_matrix_vector_multiplication_cu_d71c890f_32764cuda3std6ranges3__45__cpo4swapE
	.align		8
        /*0080*/ 	.dword	_ZN67_INTERNAL_db7f6010_31_matrix_vector_multiplication_cu_d71c890f_32764cuda3std6ranges3__45__cpo9iter_moveE
	.align		8
        /*0088*/ 	.dword	_ZN67_INTERNAL_db7f6010_31_matrix_vector_multiplication_cu_d71c890f_32764cuda3std6ranges3__45__cpo7advanceE


//--------------------- .nv.constant3             --------------------------
	.section	.nv.constant3,"a",@progbits
	.align	8
.nv.constant3:
	.type		__cr_lgamma_table,@object
	.size		__cr_lgamma_table,(.L_8 - __cr_lgamma_table)
__cr_lgamma_table:
        /*0000*/ 	.byte	0x00, 0x00, 0x00, 0x00, 0x00, 0x00, 0x00, 0x00, 0x00, 0x00, 0x00, 0x00, 0x00, 0x00, 0x00, 0x00
        /*0010*/ 	.byte	0xef, 0x39, 0xfa, 0xfe, 0x42, 0x2e, 0xe6, 0x3f, 0x02, 0x20, 0x2a, 0xfa, 0x0b, 0xab, 0xfc, 0x3f
        /*0020*/ 	.byte	0xf9, 0x2c, 0x92, 0x7c, 0xa7, 0x6c, 0x09, 0x40, 0xc9, 0x79, 0x44, 0x3c, 0x64, 0x26, 0x13, 0x40
        /*0030*/ 	.byte	0xca, 0x01, 0xcf, 0x3a, 0x27, 0x51, 0x1a, 0x40, 0x30, 0xcc, 0x2d, 0xf3, 0xe1, 0x0c, 0x21, 0x40
        /*0040*/ 	.byte	0x0d, 0xb7, 0xfc, 0x82, 0x8e, 0x35, 0x25, 0x40
.L_8:


//--------------------- .text._ZN17fastertransformer37int8WeightPerChannelLdkMultiplicationILi2ELi2EEEvPK5char4PK6float4PKfPvi --------------------------
	.section	.text._ZN17fastertransformer37int8WeightPerChannelLdkMultiplicationILi2ELi2EEEvPK5char4PK6float4PKfPvi,"ax",@progbits
	.align	128
        .global         _ZN17fastertransformer37int8WeightPerChannelLdkMultiplicationILi2ELi2EEEvPK5char4PK6float4PKfPvi
        .type           _ZN17fastertransformer37int8WeightPerChannelLdkMultiplicationILi2ELi2EEEvPK5char4PK6float4PKfPvi,@function
        .size           _ZN17fastertransformer37int8WeightPerChannelLdkMultiplicationILi2ELi2EEEvPK5char4PK6float4PKfPvi,(.L_x_94 - _ZN17fastertransformer37int8WeightPerChannelLdkMultiplicationILi2ELi2EEEvPK5char4PK6float4PKfPvi)
        .other          _ZN17fastertransformer37int8WeightPerChannelLdkMultiplicationILi2ELi2EEEvPK5char4PK6float4PKfPvi,@"STO_CUDA_ENTRY STV_DEFAULT"
_ZN17fastertransformer37int8WeightPerChannelLdkMultiplicationILi2ELi2EEEvPK5char4PK6float4PKfPvi:
.text._ZN17fastertransformer37int8WeightPerChannelLdkMultiplicationILi2ELi2EEEvPK5char4PK6float4PKfPvi:
[----:B------:R-:W-:Y:S01]  /*0000*/  LDC R1, c[0x0][0x28] ;  /* 0x00000a00ff017b82 */ /* 0x000fe20000000800 */
[----:B------:R-:W0:Y:S07]  /*0010*/  S2R R0, SR_TID.X ;  /* 0x0000000000007919 */ /* 0x000e2e0000002100 */
[----:B------:R-:W0:Y:S01]  /*0020*/  LDC R3, c[0x0][0x230] ;  /* 0x00008c00ff037b82 */ /* 0x000e220000000800 */
[----:B------:R-:W-:Y:S01]  /*0030*/  ULDC.64 UR8, c[0x0][0x208] ;  /* 0x0000820000087ab9 */ /* 0x000fe20000000a00 */
[----:B------:R-:W-:Y:S01]  /*0040*/  ULDC.64 UR10, c[0x0][0x210] ;  /* 0x00008400000a7ab9 */ /* 0x000fe20000000a00 */
[----:B------:R-:W-:Y:S05]  /*0050*/  BSSY B0, `(.L_x_0) ;  /* 0x0000047000007945 */ /* 0x000fea0003800000 */
[----:B------:R-:W1:Y:S01]  /*0060*/  S2UR UR7, SR_CTAID.X ;  /* 0x00000000000779c3 */ /* 0x000e620000002500 */
[----:B0-----:R-:W-:Y:S01]  /*0070*/  ISETP.GE.AND P0, PT, R0, R3, PT ;  /* 0x000000030000720c */ /* 0x001fe20003f06270 */
[----:B-1----:R-:W-:-:S12]  /*0080*/  USHF.R.S32.HI UR6, URZ, 0x1f, UR7 ;  /* 0x0000001f3f067899 */ /* 0x002fd80008011407 */
[----:B------:R-:W-:Y:S02]  /*0090*/  @P0 CS2R R26, SRZ ;  /* 0x00000000001a0805 */ /* 0x000fe4000001ff00 */
[----:B------:R-:W-:Y:S02]  /*00a0*/  @P0 MOV R2, RZ ;  /* 0x000000ff00020202 */ /* 0x000fe40000000f00 */
[----:B------:R-:W-:Y:S01]  /*00b0*/  @P0 MOV R4, RZ ;  /* 0x000000ff00040202 */ /* 0x000fe20000000f00 */
[----:B------:R-:W-:Y:S06]  /*00c0*/  @P0 BRA `(.L_x_1) ;  /* 0x0000000000fc0947 */ /* 0x000fec0003800000 */
[----:B------:R-:W-:Y:S02]  /*00d0*/  ULDC.64 UR4, c[0x0][0x220] ;  /* 0x0000880000047ab9 */ /* 0x000fe40000000a00 */
[----:B------:R-:W-:-:S04]  /*00e0*/  ULEA UR4, UP0, UR7, UR4, 0x3 ;  /* 0x0000000407047291 */ /* 0x000fc8000f80183f */
[----:B------:R-:W-:Y:S02]  /*00f0*/  ULEA.HI.X UR5, UR7, UR5, UR6, 0x3, UP0 ;  /* 0x0000000507057291 */ /* 0x000fe400080f1c06 */
[----:B------:R-:W-:-:S04]  /*0100*/  MOV R8, UR4 ;  /* 0x0000000400087c02 */ /* 0x000fc80008000f00 */
[----:B------:R-:W-:-:S05]  /*0110*/  MOV R9, UR5 ;  /* 0x0000000500097c02 */ /* 0x000fca0008000f00 */
[----:B------:R0:W5:Y:S04]  /*0120*/  LDG.E R7, desc[UR8][R8.64] ;  /* 0x0000000808077981 */ /* 0x000168000c1e1900 */
[----:B------:R0:W5:Y:S01]  /*0130*/  LDG.E R17, desc[UR8][R8.64+0x4] ;  /* 0x0000040808117981 */ /* 0x000162000c1e1900 */
[----:B------:R-:W1:Y:S01]  /*0140*/  LDC R6, c[0x0][RZ] ;  /* 0x00000000ff067b82 */ /* 0x000e620000000800 */
[----:B------:R-:W-:Y:S01]  /*0150*/  IMAD R5, R3, UR7, RZ ;  /* 0x0000000703057c24 */ /* 0x000fe2000f8e02ff */
[----:B------:R-:W-:Y:S01]  /*0160*/  SHF.R.S32.HI R10, RZ, 0x1f, R3 ;  /* 0x0000001fff0a7819 */ /* 0x000fe20000011403 */
[----:B------:R-:W-:Y:S01]  /*0170*/  HFMA2.MMA R2, -RZ, RZ, 0, 0 ;  /* 0x00000000ff027435 */ /* 0x000fe200000001ff */
[----:B------:R-:W-:Y:S02]  /*0180*/  CS2R R26, SRZ ;  /* 0x00000000001a7805 */ /* 0x000fe4000001ff00 */
[----:B------:R-:W-:-:S02]  /*0190*/  MOV R4, RZ ;  /* 0x000000ff00047202 */ /* 0x000fc40000000f00 */
[----:B------:R-:W-:Y:S02]  /*01a0*/  MOV R28, R0 ;  /* 0x00000000001c7202 */ /* 0x000fe40000000f00 */
[C-C-:B------:R-:W-:Y:S02]  /*01b0*/  SHF.L.U64.HI R18, R3.reuse, 0x2, R10.reuse ;  /* 0x0000000203127819 */ /* 0x140fe4000001020a */
[----:B------:R-:W-:Y:S02]  /*01c0*/  SHF.L.U64.HI R19, R3, 0x4, R10 ;  /* 0x0000000403137819 */ /* 0x000fe4000001020a */
[----:B0-----:R-:W-:-:S07]  /*01d0*/  SHF.L.U32 R5, R5, 0x1, RZ ;  /* 0x0000000105057819 */ /* 0x001fce00000006ff */
.L_x_2:
[----:B------:R-:W-:Y:S01]  /*01e0*/  SHF.R.S32.HI R8, RZ, 0x1f, R28 ;  /* 0x0000001fff087819 */ /* 0x000fe2000001141c */
[----:B------:R-:W0:Y:S01]  /*01f0*/  LDC.64 R20, c[0x0][0x218] ;  /* 0x00008600ff147b82 */ /* 0x000e220000000a00 */
[----:B------:R-:W-:-:S04]  /*0200*/  IADD3 R9, P0, R5, R28, RZ ;  /* 0x0000001c05097210 */ /* 0x000fc80007f1e0ff */
[----:B------:R-:W-:Y:S02]  /*0210*/  LEA.HI.X.SX32 R8, R5, R8, 0x1, P0 ;  /* 0x0000000805087211 */ /* 0x000fe400000f0eff */
[----:B------:R-:W-:-:S04]  /*0220*/  LEA R22, P0, R9, UR10, 0x2 ;  /* 0x0000000a09167c11 */ /* 0x000fc8000f8010ff */
[----:B------:R-:W-:-:S05]  /*0230*/  LEA.HI.X R23, R9, UR11, R8, 0x2, P0 ;  /* 0x0000000b09177c11 */ /* 0x000fca00080f1408 */
[----:B------:R-:W2:Y:S01]  /*0240*/  LDG.E R16, desc[UR8][R22.64] ;  /* 0x0000000816107981 */ /* 0x000ea2000c1e1900 */
[----:B0-----:R-:W-:-:S05]  /*0250*/  IMAD.WIDE R20, R28, 0x10, R20 ;  /* 0x000000101c147825 */ /* 0x001fca00078e0214 */
[----:B------:R2:W3:Y:S01]  /*0260*/  LDG.E.128 R8, desc[UR8][R20.64] ;  /* 0x0000000814087981 */ /* 0x0004e2000c1e1d00 */
[C---:B------:R-:W-:Y:S02]  /*0270*/  LEA R12, P0, R3.reuse, R20, 0x4 ;  /* 0x00000014030c7211 */ /* 0x040fe400078020ff */
[----:B------:R-:W-:Y:S02]  /*0280*/  LEA R24, P1, R3, R22, 0x2 ;  /* 0x0000001603187211 */ /* 0x000fe400078210ff */
[----:B------:R-:W-:Y:S02]  /*0290*/  IADD3.X R13, R21, R19, RZ, P0, !PT ;  /* 0x00000013150d7210 */ /* 0x000fe400007fe4ff */
[----:B------:R-:W-:-:S04]  /*02a0*/  IADD3.X R25, R23, R18, RZ, P1, !PT ;  /* 0x0000001217197210 */ /* 0x000fc80000ffe4ff */
[----:B------:R-:W4:Y:S04]  /*02b0*/  LDG.E.128 R12, desc[UR8][R12.64] ;  /* 0x000000080c0c7981 */ /* 0x000f28000c1e1d00 */
[----:B------:R4:W4:Y:S01]  /*02c0*/  LDG.E R24, desc[UR8][R24.64] ;  /* 0x0000000818187981 */ /* 0x000922000c1e1900 */
[----:B-1----:R-:W-:-:S04]  /*02d0*/  IADD3 R28, R6, R28, RZ ;  /* 0x0000001c061c7210 */ /* 0x002fc80007ffe0ff */
[----:B------:R-:W-:Y:S01]  /*02e0*/  ISETP.GE.AND P0, PT, R28, R3, PT ;  /* 0x000000031c00720c */ /* 0x000fe20003f06270 */
[----:B--2---:R-:W3:Y:S08]  /*02f0*/  I2F.S8 R20, R16.B1 ;  /* 0x1000001000147306 */ /* 0x004ef00000001400 */
[----:B------:R-:W0:Y:S08]  /*0300*/  I2F.S8 R29, R16 ;  /* 0x00000010001d7306 */ /* 0x000e300000001400 */
[----:B------:R-:W1:Y:S01]  /*0310*/  I2F.S8 R23, R16.B2 ;  /* 0x2000001000177306 */ /* 0x000e620000001400 */
[----:B---3--:R-:W-:-:S07]  /*0320*/  FMUL.FTZ R21, R9, R20 ;  /* 0x0000001409157220 */ /* 0x008fce0000410000 */
[----:B------:R-:W2:Y:S01]  /*0330*/  I2F.S8 R22, R16.B3 ;  /* 0x3000001000167306 */ /* 0x000ea20000001400 */
[----:B0-----:R-:W-:Y:S01]  /*0340*/  FFMA.FTZ R21, R8, R29, R21 ;  /* 0x0000001d08157223 */ /* 0x001fe20000010015 */
[----:B----4-:R-:W-:-:S03]  /*0350*/  FMUL.FTZ R25, R13, R20 ;  /* 0x000000140d197220 */ /* 0x010fc60000410000 */
[----:B-1----:R-:W-:-:S03]  /*0360*/  FFMA.FTZ R21, R10, R23, R21 ;  /* 0x000000170a157223 */ /* 0x002fc60000010015 */
[----:B------:R-:W0:Y:S01]  /*0370*/  I2F.S8 R20, R24.B1 ;  /* 0x1000001800147306 */ /* 0x000e220000001400 */
[----:B------:R-:W-:Y:S01]  /*0380*/  FFMA.FTZ R25, R12, R29, R25 ;  /* 0x0000001d0c197223 */ /* 0x000fe20000010019 */
[----:B--2---:R-:W-:-:S04]  /*0390*/  FFMA.FTZ R21, R11, R22, R21 ;  /* 0x000000160b157223 */ /* 0x004fc80000010015 */
[----:B-----5:R-:W-:Y:S02]  /*03a0*/  FFMA.FTZ R27, R7, R21, R27 ;  /* 0x00000015071b7223 */ /* 0x020fe4000001001b */
[----:B------:R-:W1:Y:S01]  /*03b0*/  I2F.S8 R21, R24 ;  /* 0x0000001800157306 */ /* 0x000e620000001400 */
[----:B------:R-:W-:-:S07]  /*03c0*/  FFMA.FTZ R25, R14, R23, R25 ;  /* 0x000000170e197223 */ /* 0x000fce0000010019 */
[----:B------:R-:W2:Y:S01]  /*03d0*/  I2F.S8 R23, R24.B2 ;  /* 0x2000001800177306 */ /* 0x000ea20000001400 */
[-C--:B0-----:R-:W-:Y:S01]  /*03e0*/  FMUL.FTZ R9, R9, R20.reuse ;  /* 0x0000001409097220 */ /* 0x081fe20000410000 */
[----:B------:R-:W-:-:S06]  /*03f0*/  FMUL.FTZ R13, R13, R20 ;  /* 0x000000140d0d7220 */ /* 0x000fcc0000410000 */
[----:B------:R-:W0:Y:S01]  /*0400*/  I2F.S8 R16, R24.B3 ;  /* 0x3000001800107306 */ /* 0x000e220000001400 */
[-C--:B-1----:R-:W-:Y:S01]  /*0410*/  FFMA.FTZ R9, R8, R21.reuse, R9 ;  /* 0x0000001508097223 */ /* 0x082fe20000010009 */
[----:B------:R-:W-:Y:S01]  /*0420*/  FFMA.FTZ R13, R12, R21, R13 ;  /* 0x000000150c0d7223 */ /* 0x000fe2000001000d */
[----:B------:R-:W-:Y:S02]  /*0430*/  FFMA.FTZ R22, R15, R22, R25 ;  /* 0x000000160f167223 */ /* 0x000fe40000010019 */
[-C--:B--2---:R-:W-:Y:S01]  /*0440*/  FFMA.FTZ R10, R10, R23.reuse, R9 ;  /* 0x000000170a0a7223 */ /* 0x084fe20000010009 */
[----:B------:R-:W-:Y:S01]  /*0450*/  FFMA.FTZ R14, R14, R23, R13 ;  /* 0x000000170e0e7223 */ /* 0x000fe2000001000d */
[----:B------:R-:W-:Y:S02]  /*0460*/  FFMA.FTZ R2, R7, R22, R2 ;  /* 0x0000001607027223 */ /* 0x000fe40000010002 */
[-C--:B0-----:R-:W-:Y:S01]  /*0470*/  FFMA.FTZ R10, R11, R16.reuse, R10 ;  /* 0x000000100b0a7223 */ /* 0x081fe2000001000a */
[----:B------:R-:W-:-:S03]  /*0480*/  FFMA.FTZ R15, R15, R16, R14 ;  /* 0x000000100f0f7223 */ /* 0x000fc6000001000e */
[C---:B------:R-:W-:Y:S01]  /*0490*/  FFMA.FTZ R26, R17.reuse, R10, R26 ;  /* 0x0000000a111a7223 */ /* 0x040fe2000001001a */
[----:B------:R-:W-:Y:S01]  /*04a0*/  FFMA.FTZ R4, R17, R15, R4 ;  /* 0x0000000f11047223 */ /* 0x000fe20000010004 */
[----:B------:R-:W-:Y:S06]  /*04b0*/  @!P0 BRA `(.L_x_2) ;  /* 0xfffffffc00488947 */ /* 0x000fec000383ffff */
.L_x_1:
[----:B------:R-:W-:Y:S05]  /*04c0*/  BSYNC B0 ;  /* 0x0000000000007941 */ /* 0x000fea0003800000 */
.L_x_0:
[----:B------:R-:W0:Y:S01]  /*04d0*/  SHFL.BFLY PT, R6, R27, 0x10, 0x1f ;  /* 0x0e001f001b067f89 */ /* 0x000e2200000e0000 */
[----:B------:R-:W-:Y:S01]  /*04e0*/  ULDC UR4, c[0x0][0x4] ;  /* 0x0000010000047ab9 */ /* 0x000fe20000000800 */
[----:B------:R-:W-:Y:S02]  /*04f0*/  BSSY B0, `(.L_x_3) ;  /* 0x00000f5000007945 */ /* 0x000fe40003800000 */
[----:B------:R-:W1:Y:S01]  /*0500*/  SHFL.BFLY PT, R3, R26, 0x10, 0x1f ;  /* 0x0e001f001a037f89 */ /* 0x000e6200000e0000 */
[----:B------:R-:W2:Y:S01]  /*0510*/  S2R R14, SR_TID.Z ;  /* 0x00000000000e7919 */ /* 0x000ea20000002300 */
[----:B------:R-:W2:Y:S01]  /*0520*/  S2R R15, SR_TID.Y ;  /* 0x00000000000f7919 */ /* 0x000ea20000002200 */
[----:B0-----:R-:W-:Y:S01]  /*0530*/  FADD.FTZ R6, R6, R27 ;  /* 0x0000001b06067221 */ /* 0x001fe20000010000 */
[----:B-1----:R-:W-:-:S04]  /*0540*/  FADD.FTZ R9, R3, R26 ;  /* 0x0000001a03097221 */ /* 0x002fc80000010000 */
[----:B------:R-:W0:Y:S04]  /*0550*/  SHFL.BFLY PT, R3, R6, 0x8, 0x1f ;  /* 0x0d001f0006037f89 */ /* 0x000e2800000e0000 */
[----:B------:R-:W1:Y:S01]  /*0560*/  SHFL.BFLY PT, R8, R9, 0x8, 0x1f ;  /* 0x0d001f0009087f89 */ /* 0x000e6200000e0000 */
[----:B0-----:R-:W-:Y:S01]  /*0570*/  FADD.FTZ R5, R6, R3 ;  /* 0x0000000306057221 */ /* 0x001fe20000010000 */
[----:B------:R-:W-:Y:S01]  /*0580*/  MOV R6, 0x400 ;  /* 0x0000040000067802 */ /* 0x000fe20000000f00 */
[----:B-1----:R-:W-:-:S03]  /*0590*/  FADD.FTZ R10, R9, R8 ;  /* 0x00000008090a7221 */ /* 0x002fc60000010000 */
[----:B------:R-:W0:Y:S04]  /*05a0*/  SHFL.BFLY PT, R8, R5, 0x4, 0x1f ;  /* 0x0c801f0005087f89 */ /* 0x000e2800000e0000 */
[----:B------:R-:W1:Y:S01]  /*05b0*/  SHFL.BFLY PT, R3, R10, 0x4, 0x1f ;  /* 0x0c801f000a037f89 */ /* 0x000e6200000e0000 */
[----:B------:R-:W3:Y:S01]  /*05c0*/  S2R R9, SR_CgaCtaId ;  /* 0x0000000000097919 */ /* 0x000ee20000008800 */
[----:B0-----:R-:W-:Y:S01]  /*05d0*/  FADD.FTZ R8, R5, R8 ;  /* 0x0000000805087221 */ /* 0x001fe20000010000 */
[----:B--2---:R-:W-:Y:S02]  /*05e0*/  IMAD R5, R14, UR4, R15 ;  /* 0x000000040e057c24 */ /* 0x004fe4000f8e020f */
[----:B-1----:R-:W-:Y:S02]  /*05f0*/  FADD.FTZ R11, R10, R3 ;  /* 0x000000030a0b7221 */ /* 0x002fe40000010000 */
[----:B------:R-:W0:Y:S01]  /*0600*/  SHFL.BFLY PT, R7, R8, 0x2, 0x1f ;  /* 0x0c401f0008077f89 */ /* 0x000e2200000e0000 */
[----:B------:R-:W1:Y:S03]  /*0610*/  LDC R3, c[0x0][RZ] ;  /* 0x00000000ff037b82 */ /* 0x000e660000000800 */
[----:B------:R-:W2:Y:S01]  /*0620*/  SHFL.BFLY PT, R12, R11, 0x2, 0x1f ;  /* 0x0c401f000b0c7f89 */ /* 0x000ea200000e0000 */
[----:B---3--:R-:W-:Y:S01]  /*0630*/  LEA R6, R9, R6, 0x18 ;  /* 0x0000000609067211 */ /* 0x008fe200078ec0ff */
[----:B0-----:R-:W-:Y:S01]  /*0640*/  FADD.FTZ R7, R8, R7 ;  /* 0x0000000708077221 */ /* 0x001fe20000010000 */
[----:B-1----:R-:W-:-:S02]  /*0650*/  IMAD R5, R5, R3, R0 ;  /* 0x0000000305057224 */ /* 0x002fc400078e0200 */
[----:B--2---:R-:W-:Y:S02]  /*0660*/  FADD.FTZ R12, R11, R12 ;  /* 0x0000000c0b0c7221 */ /* 0x004fe40000010000 */
[----:B------:R-:W0:Y:S01]  /*0670*/  SHFL.BFLY PT, R10, R7, 0x1, 0x1f ;  /* 0x0c201f00070a7f89 */ /* 0x000e2200000e0000 */
[C---:B------:R-:W-:Y:S02]  /*0680*/  ISETP.NE.AND P2, PT, R5.reuse, RZ, PT ;  /* 0x000000ff0500720c */ /* 0x040fe40003f45270 */
[----:B------:R-:W-:Y:S01]  /*0690*/  LEA R8, R5, R6, 0x2 ;  /* 0x0000000605087211 */ /* 0x000fe200078e10ff */
[----:B------:R-:W1:Y:S01]  /*06a0*/  SHFL.BFLY PT, R13, R12, 0x1, 0x1f ;  /* 0x0c201f000c0d7f89 */ /* 0x000e6200000e0000 */
[C---:B------:R-:W-:Y:S02]  /*06b0*/  ISETP.GT.AND P1, PT, R3.reuse, RZ, !P2 ;  /* 0x000000ff0300720c */ /* 0x040fe40005724270 */
[C---:B------:R-:W-:Y:S02]  /*06c0*/  LEA R9, R3.reuse, R8, 0x2 ;  /* 0x0000000803097211 */ /* 0x040fe400078e10ff */
[----:B------:R-:W-:-:S02]  /*06d0*/  IADD3 R5, R3, -0x1, RZ ;  /* 0xffffffff03057810 */ /* 0x000fc40007ffe0ff */
[----:B------:R-:W-:Y:S02]  /*06e0*/  FSEL R27, R27, RZ, P2 ;  /* 0x000000ff1b1b7208 */ /* 0x000fe40001000000 */
[----:B------:R-:W-:Y:S01]  /*06f0*/  FSEL R26, R26, RZ, P2 ;  /* 0x000000ff1a1a7208 */ /* 0x000fe20001000000 */
[----:B0-----:R-:W-:Y:S01]  /*0700*/  FADD.FTZ R11, R7, R10 ;  /* 0x0000000a070b7221 */ /* 0x001fe20000010000 */
[----:B------:R-:W-:Y:S01]  /*0710*/  LEA.HI R7, R5, 0x1, RZ, 0x1b ;  /* 0x0000000105077811 */ /* 0x000fe200078fd8ff */
[----:B-1----:R-:W-:-:S03]  /*0720*/  FADD.FTZ R10, R12, R13 ;  /* 0x0000000d0c0a7221 */ /* 0x002fc60000010000 */
[----:B------:R0:W-:Y:S04]  /*0730*/  STS [R8], R11 ;  /* 0x0000000b08007388 */ /* 0x0001e80000000800 */
[----:B------:R0:W-:Y:S01]  /*0740*/  STS [R9], R10 ;  /* 0x0000000a09007388 */ /* 0x0001e20000000800 */
[----:B------:R-:W-:Y:S06]  /*0750*/  BAR.SYNC.DEFER_BLOCKING 0x0 ;  /* 0x0000000000007b1d */ /* 0x000fec0000010000 */
[----:B------:R-:W-:Y:S05]  /*0760*/  @!P1 BRA `(.L_x_4) ;  /* 0x0000000c00349947 */ /* 0x000fea0003800000 */
[----:B------:R-:W-:Y:S01]  /*0770*/  ISETP.GE.U32.AND P4, PT, R5, 0x60, PT ;  /* 0x000000600500780c */ /* 0x000fe20003f86070 */
[----:B------:R-:W-:Y:S01]  /*0780*/  HFMA2.MMA R27, -RZ, RZ, 0, 0 ;  /* 0x00000000ff1b7435 */ /* 0x000fe200000001ff */
[----:B0-----:R-:W-:Y:S02]  /*0790*/  LOP3.LUT R10, R7, 0x3, RZ, 0xc0, !PT ;  /* 0x00000003070a7812 */ /* 0x001fe400078ec0ff */
[----:B------:R-:W-:-:S09]  /*07a0*/  MOV R13, RZ ;  /* 0x000000ff000d7202 */ /* 0x000fd20000000f00 */
[----:B------:R-:W-:Y:S05]  /*07b0*/  @!P4 BRA `(.L_x_5) ;  /* 0x000000040058c947 */ /* 0x000fea0003800000 */
[----:B------:R-:W-:Y:S02]  /*07c0*/  LEA.HI R11, R5, -R10, RZ, 0x1b ;  /* 0x8000000a050b7211 */ /* 0x000fe400078fd8ff */
[----:B------:R-:W-:Y:S02]  /*07d0*/  MOV R27, RZ ;  /* 0x000000ff001b7202 */ /* 0x000fe40000000f00 */
[----:B------:R-:W-:Y:S02]  /*07e0*/  ISETP.GT.AND P0, PT, R11, -0x1, PT ;  /* 0xffffffff0b00780c */ /* 0x000fe40003f04270 */
[----:B------:R-:W-:Y:S02]  /*07f0*/  MOV R13, RZ ;  /* 0x000000ff000d7202 */ /* 0x000fe40000000f00 */
[----:B------:R-:W-:-:S09]  /*0800*/  MOV R12, R6 ;  /* 0x00000006000c7202 */ /* 0x000fd20000000f00 */
[----:B------:R-:W-:Y:S05]  /*0810*/  @!P0 BRA `(.L_x_6) ;  /* 0x00000004000c8947 */ /* 0x000fea0003800000 */
[----:B------:R-:W-:Y:S02]  /*0820*/  IADD3 R14, R11, 0x1, RZ ;  /* 0x000000010b0e7810 */ /* 0x000fe40007ffe0ff */
[----:B------:R-:W-:Y:S02]  /*0830*/  PLOP3.LUT P0, PT, PT, PT, PT, 0x80, 0x0 ;  /* 0x000000000000781c */ /* 0x000fe40003f0f070 */
[----:B------:R-:W-:-:S13]  /*0840*/  ISETP.GT.AND P3, PT, R14, 0xc, PT ;  /* 0x0000000c0e00780c */ /* 0x000fda0003f64270 */
[----:B------:R-:W-:Y:S05]  /*0850*/  @!P3 BRA `(.L_x_7) ;  /* 0x000000000098b947 */ /* 0x000fea0003800000 */
[----:B------:R-:W-:-:S13]  /*0860*/  PLOP3.LUT P0, PT, PT, PT, PT, 0x8, 0x0 ;  /* 0x000000000000781c */ /* 0x000fda0003f0e170 */
.L_x_8:
[----:B------:R-:W0:Y:S01]  /*0870*/  LDS R20, [R12] ;  /* 0x000000000c147984 */ /* 0x000e220000000800 */
[----:B------:R-:W-:Y:S02]  /*0880*/  IADD3 R11, R11, -0x10, RZ ;  /* 0xfffffff00b0b7810 */ /* 0x000fe40007ffe0ff */
[----:B------:R-:W-:Y:S01]  /*0890*/  IADD3 R13, R13, 0x200, RZ ;  /* 0x000002000d0d7810 */ /* 0x000fe20007ffe0ff */
[----:B------:R-:W1:Y:S01]  /*08a0*/  LDS R22, [R12+0x80] ;  /* 0x000080000c167984 */ /* 0x000e620000000800 */
[----:B------:R-:W-:-:S03]  /*08b0*/  ISETP.GT.AND P3, PT, R11, 0xb, PT ;  /* 0x0000000b0b00780c */ /* 0x000fc60003f64270 */
[----:B------:R-:W2:Y:S04]  /*08c0*/  LDS R24, [R12+0x100] ;  /* 0x000100000c187984 */ /* 0x000ea80000000800 */
[----:B------:R-:W3:Y:S04]  /*08d0*/  LDS R21, [R12+0x180] ;  /* 0x000180000c157984 */ /* 0x000ee80000000800 */
[----:B------:R-:W4:Y:S04]  /*08e0*/  LDS R19, [R12+0x200] ;  /* 0x000200000c137984 */ /* 0x000f280000000800 */
[----:B------:R-:W5:Y:S04]  /*08f0*/  LDS R18, [R12+0x280] ;  /* 0x000280000c127984 */ /* 0x000f680000000800 */
[----:B------:R-:W5:Y:S04]  /*0900*/  LDS R14, [R12+0x300] ;  /* 0x000300000c0e7984 */ /* 0x000f680000000800 */
[----:B------:R-:W5:Y:S04]  /*0910*/  LDS R15, [R12+0x380] ;  /* 0x000380000c0f7984 */ /* 0x000f680000000800 */
[----:B------:R-:W5:Y:S04]  /*0920*/  LDS R16, [R12+0x400] ;  /* 0x000400000c107984 */ /* 0x000f680000000800 */
[----:B------:R-:W5:Y:S01]  /*0930*/  LDS R17, [R12+0x480] ;  /* 0x000480000c117984 */ /* 0x000f620000000800 */
[----:B0-----:R-:W-:-:S03]  /*0940*/  FADD.FTZ R27, R20, R27 ;  /* 0x0000001b141b7221 */ /* 0x001fc60000010000 */
[----:B------:R-:W-:Y:S01]  /*0950*/  LDS R23, [R12+0x600] ;  /* 0x000600000c177984 */ /* 0x000fe20000000800 */
[----:B-1----:R-:W-:-:S03]  /*0960*/  FADD.FTZ R27, R27, R22 ;  /* 0x000000161b1b7221 */ /* 0x002fc60000010000 */
[----:B------:R-:W0:Y:S01]  /*0970*/  LDS R20, [R12+0x500] ;  /* 0x000500000c147984 */ /* 0x000e220000000800 */
[----:B--2---:R-:W-:-:S03]  /*0980*/  FADD.FTZ R24, R27, R24 ;  /* 0x000000181b187221 */ /* 0x004fc60000010000 */
[----:B------:R-:W1:Y:S01]  /*0990*/  LDS R22, [R12+0x580] ;  /* 0x000580000c167984 */ /* 0x000e620000000800 */
[----:B---3--:R-:W-:-:S03]  /*09a0*/  FADD.FTZ R24, R24, R21 ;  /* 0x0000001518187221 */ /* 0x008fc60000010000 */
[----:B------:R-:W-:Y:S01]  /*09b0*/  LDS R27, [R12+0x780] ;  /* 0x000780000c1b7984 */ /* 0x000fe20000000800 */
[----:B----4-:R-:W-:-:S03]  /*09c0*/  FADD.FTZ R25, R24, R19 ;  /* 0x0000001318197221 */ /* 0x010fc60000010000 */
[----:B------:R-:W2:Y:S01]  /*09d0*/  LDS R21, [R12+0x680] ;  /* 0x000680000c157984 */ /* 0x000ea20000000800 */
[----:B-----5:R-:W-:-:S03]  /*09e0*/  FADD.FTZ R25, R25, R18 ;  /* 0x0000001219197221 */ /* 0x020fc60000010000 */
[----:B------:R3:W4:Y:S01]  /*09f0*/  LDS R19, [R12+0x700] ;  /* 0x000700000c137984 */ /* 0x0007220000000800 */
[----:B------:R-:W-:-:S04]  /*0a00*/  FADD.FTZ R14, R25, R14 ;  /* 0x0000000e190e7221 */ /* 0x000fc80000010000 */
[----:B------:R-:W-:Y:S01]  /*0a10*/  FADD.FTZ R15, R14, R15 ;  /* 0x0000000f0e0f7221 */ /* 0x000fe20000010000 */
[----:B---3--:R-:W-:-:S03]  /*0a20*/  IADD3 R12, R12, 0x800, RZ ;  /* 0x000008000c0c7810 */ /* 0x008fc60007ffe0ff */
[----:B------:R-:W-:-:S04]  /*0a30*/  FADD.FTZ R16, R15, R16 ;  /* 0x000000100f107221 */ /* 0x000fc80000010000 */
[----:B------:R-:W-:-:S04]  /*0a40*/  FADD.FTZ R17, R16, R17 ;  /* 0x0000001110117221 */ /* 0x000fc80000010000 */
[----:B0-----:R-:W-:-:S04]  /*0a50*/  FADD.FTZ R17, R17, R20 ;  /* 0x0000001411117221 */ /* 0x001fc80000010000 */
[----:B-1----:R-:W-:-:S04]  /*0a60*/  FADD.FTZ R22, R17, R22 ;  /* 0x0000001611167221 */ /* 0x002fc80000010000 */
[----:B------:R-:W-:-:S04]  /*0a70*/  FADD.FTZ R22, R22, R23 ;  /* 0x0000001716167221 */ /* 0x000fc80000010000 */
[----:B--2---:R-:W-:-:S04]  /*0a80*/  FADD.FTZ R22, R22, R21 ;  /* 0x0000001516167221 */ /* 0x004fc80000010000 */
[----:B----4-:R-:W-:-:S04]  /*0a90*/  FADD.FTZ R22, R22, R19 ;  /* 0x0000001316167221 */ /* 0x010fc80000010000 */
[----:B------:R-:W-:Y:S01]  /*0aa0*/  FADD.FTZ R27, R22, R27 ;  /* 0x0000001b161b7221 */ /* 0x000fe20000010000 */
[----:B------:R-:W-:Y:S06]  /*0ab0*/  @P3 BRA `(.L_x_8) ;  /* 0xfffffffc006c3947 */ /* 0x000fec000383ffff */
.L_x_7:
[----:B------:R-:W-:-:S04]  /*0ac0*/  IADD3 R14, R11, 0x1, RZ ;  /* 0x000000010b0e7810 */ /* 0x000fc80007ffe0ff */
[----:B------:R-:W-:-:S13]  /*0ad0*/  ISETP.GT.AND P3, PT, R14, 0x4, PT ;  /* 0x000000040e00780c */ /* 0x000fda0003f64270 */
[----:B------:R-:W-:Y:S05]  /*0ae0*/  @!P3 BRA `(.L_x_9) ;  /* 0x000000000050b947 */ /* 0x000fea0003800000 */
[----:B------:R-:W0:Y:S01]  /*0af0*/  LDS R14, [R12] ;  /* 0x000000000c0e7984 */ /* 0x000e220000000800 */
[----:B------:R-:W-:Y:S02]  /*0b00*/  PLOP3.LUT P0, PT, PT, PT, PT, 0x8, 0x0 ;  /* 0x000000000000781c */ /* 0x000fe40003f0e170 */
[----:B------:R-:W-:Y:S01]  /*0b10*/  IADD3 R13, R13, 0x100, RZ ;  /* 0x000001000d0d7810 */ /* 0x000fe20007ffe0ff */
[----:B------:R-:W1:Y:S01]  /*0b20*/  LDS R15, [R12+0x80] ;  /* 0x000080000c0f7984 */ /* 0x000e620000000800 */
[----:B------:R-:W-:-:S03]  /*0b30*/  IADD3 R11, R11, -0x8, RZ ;  /* 0xfffffff80b0b7810 */ /* 0x000fc60007ffe0ff */
[----:B------:R-:W2:Y:S04]  /*0b40*/  LDS R17, [R12+0x100] ;  /* 0x000100000c117984 */ /* 0x000ea80000000800 */
[----:B------:R-:W3:Y:S04]  /*0b50*/  LDS R19, [R12+0x180] ;  /* 0x000180000c137984 */ /* 0x000ee80000000800 */
[----:B------:R-:W4:Y:S04]  /*0b60*/  LDS R21, [R12+0x200] ;  /* 0x000200000c157984 */ /* 0x000f280000000800 */
[----:B------:R-:W5:Y:S04]  /*0b70*/  LDS R23, [R12+0x280] ;  /* 0x000280000c177984 */ /* 0x000f680000000800 */
[----:B------:R-:W5:Y:S04]  /*0b80*/  LDS R25, [R12+0x300] ;  /* 0x000300000c197984 */ /* 0x000f680000000800 */
[----:B------:R0:W5:Y:S02]  /*0b90*/  LDS R29, [R12+0x380] ;  /* 0x000380000c1d7984 */ /* 0x0001640000000800 */
[----:B0-----:R-:W-:Y:S01]  /*0ba0*/  IADD3 R12, R12, 0x400, RZ ;  /* 0x000004000c0c7810 */ /* 0x001fe20007ffe0ff */
[----:B------:R-:W-:-:S04]  /*0bb0*/  FADD.FTZ R14, R27, R14 ;  /* 0x0000000e1b0e7221 */ /* 0x000fc80000010000 */
[----:B-1----:R-:W-:-:S04]  /*0bc0*/  FADD.FTZ R14, R14, R15 ;  /* 0x0000000f0e0e7221 */ /* 0x002fc80000010000 */
[----:B--2---:R-:W-:-:S04]  /*0bd0*/  FADD.FTZ R14, R14, R17 ;  /* 0x000000110e0e7221 */ /* 0x004fc80000010000 */
[----:B---3--:R-:W-:-:S04]  /*0be0*/  FADD.FTZ R14, R14, R19 ;  /* 0x000000130e0e7221 */ /* 0x008fc80000010000 */
[----:B----4-:R-:W-:-:S04]  /*0bf0*/  FADD.FTZ R14, R14, R21 ;  /* 0x000000150e0e7221 */ /* 0x010fc80000010000 */
[----:B-----5:R-:W-:-:S04]  /*0c00*/  FADD.FTZ R14, R14, R23 ;  /* 0x000000170e0e7221 */ /* 0x020fc80000010000 */
[----:B------:R-:W-:-:S04]  /*0c10*/  FADD.FTZ R14, R14, R25 ;  /* 0x000000190e0e7221 */ /* 0x000fc80000010000 */
[----:B------:R-:W-:-:S07]  /*0c20*/  FADD.FTZ R27, R14, R29 ;  /* 0x0000001d0e1b7221 */ /* 0x000fce0000010000 */
.L_x_9:
[----:B------:R-:W-:-:S13]  /*0c30*/  ISETP.NE.OR P0, PT, R11, -0x1, P0 ;  /* 0xffffffff0b00780c */ /* 0x000fda0000705670 */
[----:B------:R-:W-:Y:S05]  /*0c40*/  @!P0 BRA `(.L_x_5) ;  /* 0x0000000000348947 */ /* 0x000fea0003800000 */
.L_x_6:
[----:B------:R-:W0:Y:S01]  /*0c50*/  LDS R14, [R12] ;  /* 0x000000000c0e7984 */ /* 0x000e220000000800 */
[----:B------:R-:W-:Y:S02]  /*0c60*/  IADD3 R11, R11, -0x4, RZ ;  /* 0xfffffffc0b0b7810 */ /* 0x000fe40007ffe0ff */
[----:B------:R-:W-:Y:S01]  /*0c70*/  IADD3 R13, R13, 0x80, RZ ;  /* 0x000000800d0d7810 */ /* 0x000fe20007ffe0ff */
[----:B------:R-:W1:Y:S01]  /*0c80*/  LDS R15, [R12+0x80] ;  /* 0x000080000c0f7984 */ /* 0x000e620000000800 */
[----:B------:R-:W-:-:S03]  /*0c90*/  ISETP.NE.AND P0, PT, R11, -0x1, PT ;  /* 0xffffffff0b00780c */ /* 0x000fc60003f05270 */
[----:B------:R-:W2:Y:S04]  /*0ca0*/  LDS R17, [R12+0x100] ;  /* 0x000100000c117984 */ /* 0x000ea80000000800 */
[----:B------:R3:W4:Y:S02]  /*0cb0*/  LDS R19, [R12+0x180] ;  /* 0x000180000c137984 */ /* 0x0007240000000800 */
[----:B---3--:R-:W-:Y:S01]  /*0cc0*/  IADD3 R12, R12, 0x200, RZ ;  /* 0x000002000c0c7810 */ /* 0x008fe20007ffe0ff */
[----:B0-----:R-:W-:-:S04]  /*0cd0*/  FADD.FTZ R14, R14, R27 ;  /* 0x0000001b0e0e7221 */ /* 0x001fc80000010000 */
[----:B-1----:R-:W-:-:S04]  /*0ce0*/  FADD.FTZ R14, R14, R15 ;  /* 0x0000000f0e0e7221 */ /* 0x002fc80000010000 */
[----:B--2---:R-:W-:-:S04]  /*0cf0*/  FADD.FTZ R14, R14, R17 ;  /* 0x000000110e0e7221 */ /* 0x004fc80000010000 */
[----:B----4-:R-:W-:Y:S01]  /*0d00*/  FADD.FTZ R27, R14, R19 ;  /* 0x000000130e1b7221 */ /* 0x010fe20000010000 */
[----:B------:R-:W-:Y:S06]  /*0d10*/  @P0 BRA `(.L_x_6) ;  /* 0xfffffffc00cc0947 */ /* 0x000fec000383ffff */
.L_x_5:
[----:B------:R-:W-:-:S13]  /*0d20*/  ISETP.NE.AND P3, PT, R10, RZ, PT ;  /* 0x000000ff0a00720c */ /* 0x000fda0003f65270 */
[----:B------:R-:W-:Y:S05]  /*0d30*/  @!P3 BRA `(.L_x_10) ;  /* 0x000000000028b947 */ /* 0x000fea0003800000 */
[----:B------:R-:W-:Y:S02]  /*0d40*/  LEA R13, R13, R6, 0x2 ;  /* 0x000000060d0d7211 */ /* 0x000fe400078e10ff */
[----:B------:R-:W-:-:S03]  /*0d50*/  ISETP.NE.AND P0, PT, R10, 0x1, PT ;  /* 0x000000010a00780c */ /* 0x000fc60003f05270 */
[----:B------:R-:W0:Y:S02]  /*0d60*/  LDS R12, [R13] ;  /* 0x000000000d0c7984 */ /* 0x000e240000000800 */
[----:B0-----:R-:W-:-:S08]  /*0d70*/  FADD.FTZ R27, R27, R12 ;  /* 0x0000000c1b1b7221 */ /* 0x001fd00000010000 */
[----:B------:R-:W-:Y:S05]  /*0d80*/  @!P0 BRA `(.L_x_10) ;  /* 0x0000000000148947 */ /* 0x000fea0003800000 */
[----:B------:R-:W-:Y:S01]  /*0d90*/  ISETP.NE.AND P0, PT, R10, 0x2, PT ;  /* 0x000000020a00780c */ /* 0x000fe20003f05270 */
[----:B------:R-:W0:-:S12]  /*0da0*/  LDS R12, [R13+0x80] ;  /* 0x000080000d0c7984 */ /* 0x000e180000000800 */
[----:B------:R-:W1:Y:S01]  /*0db0*/  @P0 LDS R14, [R13+0x100] ;  /* 0x000100000d0e0984 */ /* 0x000e620000000800 */
[----:B0-----:R-:W-:-:S04]  /*0dc0*/  FADD.FTZ R27, R27, R12 ;  /* 0x0000000c1b1b7221 */ /* 0x001fc80000010000 */
[----:B-1----:R-:W-:-:S07]  /*0dd0*/  @P0 FADD.FTZ R27, R27, R14 ;  /* 0x0000000e1b1b0221 */ /* 0x002fce0000010000 */
.L_x_10:
[----:B------:R-:W-:Y:S01]  /*0de0*/  UMOV UR4, URZ ;  /* 0x0000003f00047c82 */ /* 0x000fe20008000000 */
[----:B------:R-:W-:Y:S01]  /*0df0*/  HFMA2.MMA R26, -RZ, RZ, 0, 0 ;  /* 0x00000000ff1a7435 */ /* 0x000fe200000001ff */
[----:B------:R-:W-:Y:S10]  /*0e00*/  @!P4 BRA `(.L_x_11) ;  /* 0x00000004005cc947 */ /* 0x000ff40003800000 */
[----:B------:R-:W-:Y:S01]  /*0e10*/  LEA.HI R11, R5, -R10, RZ, 0x1b ;  /* 0x8000000a050b7211 */ /* 0x000fe200078fd8ff */
[----:B------:R-:W-:Y:S01]  /*0e20*/  UMOV UR4, URZ ;  /* 0x0000003f00047c82 */ /* 0x000fe20008000000 */
[----:B------:R-:W-:Y:S02]  /*0e30*/  LEA R12, R3, R6, 0x2 ;  /* 0x00000006030c7211 */ /* 0x000fe400078e10ff */
[----:B------:R-:W-:Y:S02]  /*0e40*/  ISETP.GT.AND P0, PT, R11, -0x1, PT ;  /* 0xffffffff0b00780c */ /* 0x000fe40003f04270 */
[----:B------:R-:W-:Y:S02]  /*0e50*/  MOV R26, RZ ;  /* 0x000000ff001a7202 */ /* 0x000fe40000000f00 */
[----:B------:R-:W-:-:S09]  /*0e60*/  IADD3 R12, R12, 0x100, RZ ;  /* 0x000001000c0c7810 */ /* 0x000fd20007ffe0ff */
[----:B------:R-:W-:Y:S05]  /*0e70*/  @!P0 BRA `(.L_x_12) ;  /* 0x00000004000c8947 */ /* 0x000fea0003800000 */
[----:B------:R-:W-:Y:S02]  /*0e80*/  IADD3 R13, R11, 0x1, RZ ;  /* 0x000000010b0d7810 */ /* 0x000fe40007ffe0ff */
[----:B------:R-:W-:Y:S02]  /*0e90*/  PLOP3.LUT P0, PT, PT, PT, PT, 0x80, 0x0 ;  /* 0x000000000000781c */ /* 0x000fe40003f0f070 */
[----:B------:R-:W-:-:S13]  /*0ea0*/  ISETP.GT.AND P4, PT, R13, 0xc, PT ;  /* 0x0000000c0d00780c */ /* 0x000fda0003f84270 */
[----:B------:R-:W-:Y:S05]  /*0eb0*/  @!P4 BRA `(.L_x_13) ;  /* 0x000000000098c947 */ /* 0x000fea0003800000 */
[----:B------:R-:W-:-:S13]  /*0ec0*/  PLOP3.LUT P0, PT, PT, PT, PT, 0x8, 0x0 ;  /* 0x000000000000781c */ /* 0x000fda0003f0e170 */
.L_x_14:
[----:B------:R-:W0:Y:S01]  /*0ed0*/  LDS R19, [R12+-0x100] ;  /* 0xffff00000c137984 */ /* 0x000e220000000800 */
[----:B------:R-:W-:Y:S01]  /*0ee0*/  IADD3 R11, R11, -0x10, RZ ;  /* 0xfffffff00b0b7810 */ /* 0x000fe20007ffe0ff */
[----:B------:R-:W-:Y:S02]  /*0ef0*/  UIADD3 UR4, UR4, 0x200, URZ ;  /* 0x0000020004047890 */ /* 0x000fe4000fffe03f */
[----:B------:R-:W1:Y:S01]  /*0f00*/  LDS R21, [R12+-0x80] ;  /* 0xffff80000c157984 */ /* 0x000e620000000800 */
[----:B------:R-:W-:-:S03]  /*0f10*/  ISETP.GT.AND P4, PT, R11, 0xb, PT ;  /* 0x0000000b0b00780c */ /* 0x000fc60003f84270 */
[----:B------:R-:W2:Y:S04]  /*0f20*/  LDS R23, [R12] ;  /* 0x000000000c177984 */ /* 0x000ea80000000800 */
        /* <DEDUP_REMOVED lines=31> */
.L_x_13:
[----:B------:R-:W-:-:S04]  /*1120*/  IADD3 R13, R11, 0x1, RZ ;  /* 0x000000010b0d7810 */ /* 0x000fc80007ffe0ff */
[----:B------:R-:W-:-:S13]  /*1130*/  ISETP.GT.AND P4, PT, R13, 0x4, PT ;  /* 0x000000040d00780c */ /* 0x000fda0003f84270 */
[----:B------:R-:W-:Y:S05]  /*1140*/  @!P4 BRA `(.L_x_15) ;  /* 0x000000000050c947 */ /* 0x000fea0003800000 */
[----:B------:R-:W0:Y:S01]  /*1150*/  LDS R13, [R12+-0x100] ;  /* 0xffff00000c0d7984 */ /* 0x000e220000000800 */
[----:B------:R-:W-:Y:S01]  /*1160*/  PLOP3.LUT P0, PT, PT, PT, PT, 0x8, 0x0 ;  /* 0x000000000000781c */ /* 0x000fe20003f0e170 */
[----:B------:R-:W-:Y:S01]  /*1170*/  UIADD3 UR4, UR4, 0x100, URZ ;  /* 0x0000010004047890 */ /* 0x000fe2000fffe03f */
[----:B------:R-:W-:Y:S01]  /*1180*/  IADD3 R11, R11, -0x8, RZ ;  /* 0xfffffff80b0b7810 */ /* 0x000fe20007ffe0ff */
[----:B------:R-:W1:Y:S04]  /*1190*/  LDS R14, [R12+-0x80] ;  /* 0xffff80000c0e7984 */ /* 0x000e680000000800 */
[----:B------:R-:W2:Y:S04]  /*11a0*/  LDS R16, [R12] ;  /* 0x000000000c107984 */ /* 0x000ea80000000800 */
        /* <DEDUP_REMOVED lines=14> */
.L_x_15:
[----:B------:R-:W-:-:S13]  /*1290*/  ISETP.NE.OR P0, PT, R11, -0x1, P0 ;  /* 0xffffffff0b00780c */ /* 0x000fda0000705670 */
[----:B------:R-:W-:Y:S05]  /*12a0*/  @!P0 BRA `(.L_x_11) ;  /* 0x0000000000348947 */ /* 0x000fea0003800000 */
.L_x_12:
[----:B------:R-:W0:Y:S01]  /*12b0*/  LDS R13, [R12+-0x100] ;  /* 0xffff00000c0d7984 */ /* 0x000e220000000800 */
[----:B------:R-:W-:Y:S01]  /*12c0*/  IADD3 R11, R11, -0x4, RZ ;  /* 0xfffffffc0b0b7810 */ /* 0x000fe20007ffe0ff */
[----:B------:R-:W-:Y:S02]  /*12d0*/  UIADD3 UR4, UR4, 0x80, URZ ;  /* 0x0000008004047890 */ /* 0x000fe4000fffe03f */
[----:B------:R-:W1:Y:S01]  /*12e0*/  LDS R14, [R12+-0x80] ;  /* 0xffff80000c0e7984 */ /* 0x000e620000000800 */
[----:B------:R-:W-:-:S03]  /*12f0*/  ISETP.NE.AND P0, PT, R11, -0x1, PT ;  /* 0xffffffff0b00780c */ /* 0x000fc60003f05270 */
[----:B------:R-:W2:Y:S04]  /*1300*/  LDS R16, [R12] ;  /* 0x000000000c107984 */ /* 0x000ea80000000800 */
[----:B------:R3:W4:Y:S02]  /*1310*/  LDS R18, [R12+0x80] ;  /* 0x000080000c127984 */ /* 0x0007240000000800 */
[----:B---3--:R-:W-:Y:S01]  /*1320*/  IADD3 R12, R12, 0x200, RZ ;  /* 0x000002000c0c7810 */ /* 0x008fe20007ffe0ff */
[----:B0-----:R-:W-:-:S04]  /*1330*/  FADD.FTZ R13, R13, R26 ;  /* 0x0000001a0d0d7221 */ /* 0x001fc80000010000 */
[----:B-1----:R-:W-:-:S04]  /*1340*/  FADD.FTZ R13, R13, R14 ;  /* 0x0000000e0d0d7221 */ /* 0x002fc80000010000 */
[----:B--2---:R-:W-:-:S04]  /*1350*/  FADD.FTZ R13, R13, R16 ;  /* 0x000000100d0d7221 */ /* 0x004fc80000010000 */
[----:B----4-:R-:W-:Y:S01]  /*1360*/  FADD.FTZ R26, R13, R18 ;  /* 0x000000120d1a7221 */ /* 0x010fe20000010000 */
[----:B------:R-:W-:Y:S06]  /*1370*/  @P0 BRA `(.L_x_12) ;  /* 0xfffffffc00cc0947 */ /* 0x000fec000383ffff */
.L_x_11:
[----:B------:R-:W-:Y:S05]  /*1380*/  @!P3 BRA `(.L_x_4) ;  /* 0x00000000002cb947 */ /* 0x000fea0003800000 */
[----:B------:R-:W-:Y:S02]  /*1390*/  IADD3 R11, R3, UR4, RZ ;  /* 0x00000004030b7c10 */ /* 0x000fe4000fffe0ff */
[----:B------:R-:W-:Y:S02]  /*13a0*/  ISETP.NE.AND P0, PT, R10, 0x1, PT ;  /* 0x000000010a00780c */ /* 0x000fe40003f05270 */
[----:B------:R-:W-:-:S05]  /*13b0*/  LEA R12, R11, R6, 0x2 ;  /* 0x000000060b0c7211 */ /* 0x000fca00078e10ff */
[----:B------:R-:W0:Y:S02]  /*13c0*/  LDS R11, [R12] ;  /* 0x000000000c0b7984 */ /* 0x000e240000000800 */
[----:B0-----:R-:W-:-:S04]  /*13d0*/  FADD.FTZ R26, R26, R11 ;  /* 0x0000000b1a1a7221 */ /* 0x001fc80000010000 */
[----:B------:R-:W-:Y:S05]  /*13e0*/  @!P0 BRA `(.L_x_4) ;  /* 0x0000000000148947 */ /* 0x000fea0003800000 */
[----:B------:R-:W-:Y:S01]  /*13f0*/  ISETP.NE.AND P0, PT, R10, 0x2, PT ;  /* 0x000000020a00780c */ /* 0x000fe20003f05270 */
[----:B------:R-:W0:-:S12]  /*1400*/  LDS R11, [R12+0x80] ;  /* 0x000080000c0b7984 */ /* 0x000e180000000800 */
[----:B------:R-:W1:Y:S01]  /*1410*/  @P0 LDS R13, [R12+0x100] ;  /* 0x000100000c0d0984 */ /* 0x000e620000000800 */
[----:B0-----:R-:W-:-:S04]  /*1420*/  FADD.FTZ R26, R26, R11 ;  /* 0x0000000b1a1a7221 */ /* 0x001fc80000010000 */
[----:B-1----:R-:W-:-:S07]  /*1430*/  @P0 FADD.FTZ R26, R26, R13 ;  /* 0x0000000d1a1a0221 */ /* 0x002fce0000010000 */
.L_x_4:
[----:B------:R-:W-:Y:S05]  /*1440*/  BSYNC B0 ;  /* 0x0000000000007941 */ /* 0x000fea0003800000 */
.L_x_3:
[----:B0-----:R-:W0:Y:S01]  /*1450*/  SHFL.BFLY PT, R11, R2, 0x10, 0x1f ;  /* 0x0e001f00020b7f89 */ /* 0x001e2200000e0000 */
[----:B------:R-:W-:Y:S03]  /*1460*/  BSSY B0, `(.L_x_16) ;  /* 0x00000e8000007945 */ /* 0x000fe60003800000 */
[----:B------:R-:W1:Y:S01]  /*1470*/  SHFL.BFLY PT, R13, R4, 0x10, 0x1f ;  /* 0x0e001f00040d7f89 */ /* 0x000e6200000e0000 */
[----:B------:R-:W-:Y:S01]  /*1480*/  BAR.SYNC.DEFER_BLOCKING 0x0 ;  /* 0x0000000000007b1d */ /* 0x000fe20000010000 */
[----:B0-----:R-:W-:Y:S01]  /*1490*/  FADD.FTZ R11, R11, R2 ;  /* 0x000000020b0b7221 */ /* 0x001fe20000010000 */
[----:B------:R-:W-:Y:S01]  /*14a0*/  FSEL R2, R2, RZ, P2 ;  /* 0x000000ff02027208 */ /* 0x000fe20001000000 */
[----:B-1----:R-:W-:-:S03]  /*14b0*/  FADD.FTZ R14, R13, R4 ;  /* 0x000000040d0e7221 */ /* 0x002fc60000010000 */
[----:B------:R-:W0:Y:S04]  /*14c0*/  SHFL.BFLY PT, R10, R11, 0x8, 0x1f ;  /* 0x0d001f000b0a7f89 */ /* 0x000e2800000e0000 */
[----:B------:R-:W1:Y:S01]  /*14d0*/  SHFL.BFLY PT, R13, R14, 0x8, 0x1f ;  /* 0x0d001f000e0d7f89 */ /* 0x000e6200000e0000 */
[----:B0-----:R-:W-:Y:S01]  /*14e0*/  FADD.FTZ R10, R11, R10 ;  /* 0x0000000a0b0a7221 */ /* 0x001fe20000010000 */
[----:B-1----:R-:W-:-:S04]  /*14f0*/  FADD.FTZ R15, R14, R13 ;  /* 0x0000000d0e0f7221 */ /* 0x002fc80000010000 */
[----:B------:R-:W0:Y:S04]  /*1500*/  SHFL.BFLY PT, R13, R10, 0x4, 0x1f ;  /* 0x0c801f000a0d7f89 */ /* 0x000e2800000e0000 */
[----:B------:R-:W1:Y:S01]  /*1510*/  SHFL.BFLY PT, R12, R15, 0x4, 0x1f ;  /* 0x0c801f000f0c7f89 */ /* 0x000e6200000e0000 */
        /* <DEDUP_REMOVED lines=10> */
[----:B-1----:R-:W-:-:S04]  /*15c0*/  FADD.FTZ R14, R17, R14 ;  /* 0x0000000e110e7221 */ /* 0x002fc80000010000 */
[----:B------:R0:W-:Y:S04]  /*15d0*/  STS [R8], R11 ;  /* 0x0000000b08007388 */ /* 0x0001e80000000800 */
[----:B------:R0:W-:Y:S01]  /*15e0*/  STS [R9], R14 ;  /* 0x0000000e09007388 */ /* 0x0001e20000000800 */
[----:B------:R-:W-:Y:S06]  /*15f0*/  BAR.SYNC.DEFER_BLOCKING 0x0 ;  /* 0x0000000000007b1d */ /* 0x000fec0000010000 */
[----:B------:R-:W-:Y:S05]  /*1600*/  @!P1 BRA `(.L_x_17) ;  /* 0x0000000c00349947 */ /* 0x000fea0003800000 */
[----:B------:R-:W-:Y:S01]  /*1610*/  ISETP.GE.U32.AND P1, PT, R5, 0x60, PT ;  /* 0x000000600500780c */ /* 0x000fe20003f26070 */
[----:B------:R-:W-:Y:S01]  /*1620*/  HFMA2.MMA R2, -RZ, RZ, 0, 0 ;  /* 0x00000000ff027435 */ /* 0x000fe200000001ff */
[----:B------:R-:W-:Y:S02]  /*1630*/  LOP3.LUT R4, R7, 0x3, RZ, 0xc0, !PT ;  /* 0x0000000307047812 */ /* 0x000fe400078ec0ff */
[----:B0-----:R-:W-:-:S09]  /*1640*/  MOV R9, RZ ;  /* 0x000000ff00097202 */ /* 0x001fd20000000f00 */
        /* <DEDUP_REMOVED lines=12> */
.L_x_21:
        /* <DEDUP_REMOVED lines=14> */
[----:B------:R-:W0:Y:S01]  /*17f0*/  LDS R2, [R7+0x500] ;  /* 0x0005000007027984 */ /* 0x000e220000000800 */
[----:B-1----:R-:W-:-:S03]  /*1800*/  FADD.FTZ R16, R15, R16 ;  /* 0x000000100f107221 */ /* 0x002fc60000010000 */
[----:B------:R-:W1:Y:S01]  /*1810*/  LDS R15, [R7+0x580] ;  /* 0x00058000070f7984 */ /* 0x000e620000000800 */
[----:B--2---:R-:W-:-:S03]  /*1820*/  FADD.FTZ R17, R16, R17 ;  /* 0x0000001110117221 */ /* 0x004fc60000010000 */
[----:B------:R-:W2:Y:S01]  /*1830*/  LDS R16, [R7+0x600] ;  /* 0x0006000007107984 */ /* 0x000ea20000000800 */
[----:B---3--:R-:W-:-:S03]  /*1840*/  FADD.FTZ R18, R17, R18 ;  /* 0x0000001211127221 */ /* 0x008fc60000010000 */
[----:B------:R-:W3:Y:S01]  /*1850*/  LDS R17, [R7+0x680] ;  /* 0x0006800007117984 */ /* 0x000ee20000000800 */
[----:B----4-:R-:W-:-:S03]  /*1860*/  FADD.FTZ R19, R18, R19 ;  /* 0x0000001312137221 */ /* 0x010fc60000010000 */
[----:B------:R-:W4:Y:S01]  /*1870*/  LDS R18, [R7+0x700] ;  /* 0x0007000007127984 */ /* 0x000f220000000800 */
[----:B-----5:R-:W-:-:S03]  /*1880*/  FADD.FTZ R19, R19, R14 ;  /* 0x0000000e13137221 */ /* 0x020fc60000010000 */
[----:B------:R5:W4:Y:S01]  /*1890*/  LDS R14, [R7+0x780] ;  /* 0x00078000070e7984 */ /* 0x000b220000000800 */
[----:B------:R-:W-:-:S04]  /*18a0*/  FADD.FTZ R10, R19, R10 ;  /* 0x0000000a130a7221 */ /* 0x000fc80000010000 */
[----:B------:R-:W-:Y:S01]  /*18b0*/  FADD.FTZ R13, R10, R13 ;  /* 0x0000000d0a0d7221 */ /* 0x000fe20000010000 */
[----:B-----5:R-:W-:-:S03]  /*18c0*/  IADD3 R7, R7, 0x800, RZ ;  /* 0x0000080007077810 */ /* 0x020fc60007ffe0ff */
[----:B------:R-:W-:-:S04]  /*18d0*/  FADD.FTZ R12, R13, R12 ;  /* 0x0000000c0d0c7221 */ /* 0x000fc80000010000 */
[----:B------:R-:W-:-:S04]  /*18e0*/  FADD.FTZ R11, R12, R11 ;  /* 0x0000000b0c0b7221 */ /* 0x000fc80000010000 */
[----:B0-----:R-:W-:-:S04]  /*18f0*/  FADD.FTZ R2, R11, R2 ;  /* 0x000000020b027221 */ /* 0x001fc80000010000 */
[----:B-1----:R-:W-:-:S04]  /*1900*/  FADD.FTZ R15, R2, R15 ;  /* 0x0000000f020f7221 */ /* 0x002fc80000010000 */
[----:B--2---:R-:W-:-:S04]  /*1910*/  FADD.FTZ R16, R15, R16 ;  /* 0x000000100f107221 */ /* 0x004fc80000010000 */
[----:B---3--:R-:W-:-:S04]  /*1920*/  FADD.FTZ R17, R16, R17 ;  /* 0x0000001110117221 */ /* 0x008fc80000010000 */
[----:B----4-:R-:W-:-:S04]  /*1930*/  FADD.FTZ R17, R17, R18 ;  /* 0x0000001211117221 */ /* 0x010fc80000010000 */
[----:B------:R-:W-:Y:S01]  /*1940*/  FADD.FTZ R2, R17, R14 ;  /* 0x0000000e11027221 */ /* 0x000fe20000010000 */
[----:B------:R-:W-:Y:S06]  /*1950*/  @P2 BRA `(.L_x_21) ;  /* 0xfffffffc006c2947 */ /* 0x000fec000383ffff */
.L_x_20:
        /* <DEDUP_REMOVED lines=23> */
.L_x_22:
[----:B------:R-:W-:-:S13]  /*1ad0*/  ISETP.NE.OR P0, PT, R8, -0x1, P0 ;  /* 0xffffffff0800780c */ /* 0x000fda0000705670 */
[----:B------:R-:W-:Y:S05]  /*1ae0*/  @!P0 BRA `(.L_x_18) ;  /* 0x0000000000348947 */ /* 0x000fea0003800000 */
.L_x_19:
        /* <DEDUP_REMOVED lines=13> */
.L_x_18:
        /* <DEDUP_REMOVED lines=12> */
.L_x_23:
        /* <DEDUP_REMOVED lines=15> */
.L_x_27:
        /* <DEDUP_REMOVED lines=20> */
[----:B------:R-:W2:Y:S01]  /*1eb0*/  LDS R15, [R5+0x500] ;  /* 0x00050000050f7984 */ /* 0x000ea20000000800 */
[----:B----4-:R-:W-:-:S03]  /*1ec0*/  FADD.FTZ R18, R17, R18 ;  /* 0x0000001211127221 */ /* 0x010fc60000010000 */
[----:B------:R-:W3:Y:S01]  /*1ed0*/  LDS R16, [R5+0x580] ;  /* 0x0005800005107984 */ /* 0x000ee20000000800 */
[----:B-----5:R-:W-:-:S03]  /*1ee0*/  FADD.FTZ R9, R18, R9 ;  /* 0x0000000912097221 */ /* 0x020fc60000010000 */
[----:B------:R4:W5:Y:S01]  /*1ef0*/  LDS R17, [R5+0x600] ;  /* 0x0006000005117984 */ /* 0x0009620000000800 */
[----:B------:R-:W-:-:S04]  /*1f00*/  FADD.FTZ R8, R9, R8 ;  /* 0x0000000809087221 */ /* 0x000fc80000010000 */
[----:B------:R-:W-:Y:S01]  /*1f10*/  FADD.FTZ R13, R8, R13 ;  /* 0x0000000d080d7221 */ /* 0x000fe20000010000 */
[----:B----4-:R-:W-:-:S03]  /*1f20*/  IADD3 R5, R5, 0x800, RZ ;  /* 0x0000080005057810 */ /* 0x010fc60007ffe0ff */
[----:B------:R-:W-:-:S04]  /*1f30*/  FADD.FTZ R12, R13, R12 ;  /* 0x0000000c0d0c7221 */ /* 0x000fc80000010000 */
[----:B------:R-:W-:-:S04]  /*1f40*/  FADD.FTZ R11, R12, R11 ;  /* 0x0000000b0c0b7221 */ /* 0x000fc80000010000 */
[----:B0-----:R-:W-:-:S04]  /*1f50*/  FADD.FTZ R11, R11, R10 ;  /* 0x0000000a0b0b7221 */ /* 0x001fc80000010000 */
[----:B-1----:R-:W-:-:S04]  /*1f60*/  FADD.FTZ R14, R11, R14 ;  /* 0x0000000e0b0e7221 */ /* 0x002fc80000010000 */
[----:B--2---:R-:W-:-:S04]  /*1f70*/  FADD.FTZ R15, R14, R15 ;  /* 0x0000000f0e0f7221 */ /* 0x004fc80000010000 */
[----:B---3--:R-:W-:-:S04]  /*1f80*/  FADD.FTZ R16, R15, R16 ;  /* 0x000000100f107221 */ /* 0x008fc80000010000 */
[----:B-----5:R-:W-:-:S04]  /*1f90*/  FADD.FTZ R16, R16, R17 ;  /* 0x0000001110107221 */ /* 0x020fc80000010000 */
[----:B------:R-:W-:Y:S01]  /*1fa0*/  FADD.FTZ R10, R16, R19 ;  /* 0x00000013100a7221 */ /* 0x000fe20000010000 */
[----:B------:R-:W-:Y:S06]  /*1fb0*/  @P1 BRA `(.L_x_27) ;  /* 0xfffffffc006c1947 */ /* 0x000fec000383ffff */
.L_x_26:
        /* <DEDUP_REMOVED lines=23> */
.L_x_28:
[----:B------:R-:W-:-:S13]  /*2130*/  ISETP.NE.OR P0, PT, R7, -0x1, P0 ;  /* 0xffffffff0700780c */ /* 0x000fda0000705670 */
[----:B------:R-:W-:Y:S05]  /*2140*/  @!P0 BRA `(.L_x_24) ;  /* 0x0000000000348947 */ /* 0x000fea0003800000 */
.L_x_25:
        /* <DEDUP_REMOVED lines=13> */
.L_x_24:
        /* <DEDUP_REMOVED lines=12> */
.L_x_17:
[----:B------:R-:W-:Y:S05]  /*22e0*/  BSYNC B0 ;  /* 0x0000000000007941 */ /* 0x000fea0003800000 */
.L_x_16:
[----:B------:R-:W-:Y:S01]  /*22f0*/  BAR.SYNC.DEFER_BLOCKING 0x0 ;  /* 0x0000000000007b1d */ /* 0x000fe20000010000 */
[----:B------:R-:W-:-:S13]  /*2300*/  ISETP.NE.AND P0, PT, R0, RZ, PT ;  /* 0x000000ff0000720c */ /* 0x000fda0003f05270 */
[----:B------:R-:W-:Y:S05]  /*2310*/  @P0 EXIT ;  /* 0x000000000000094d */ /* 0x000fea0003800000 */
[----:B------:R-:W1:Y:S01]  /*2320*/  LDC R7, c[0x0][0xc] ;  /* 0x00000300ff077b82 */ /* 0x000e620000000800 */
[----:B------:R-:W-:Y:S01]  /*2330*/  ULDC.64 UR4, c[0x0][0x228] ;  /* 0x00008a0000047ab9 */ /* 0x000fe20000000a00 */
[----:B------:R-:W-:Y:S02]  /*2340*/  USHF.R.S32.HI UR6, URZ, 0x1f, UR7 ;  /* 0x0000001f3f067899 */ /* 0x000fe40008011407 */
[----:B------:R-:W-:-:S04]  /*2350*/  ULEA UR4, UP0, UR7, UR4, 0x3 ;  /* 0x0000000407047291 */ /* 0x000fc8000f80183f */
[----:B------:R-:W-:Y:S02]  /*2360*/  ULEA.HI.X UR5, UR7, UR5, UR6, 0x3, UP0 ;  /* 0x0000000507057291 */ /* 0x000fe400080f1c06 */
[----:B------:R-:W-:-:S04]  /*2370*/  MOV R4, UR4 ;  /* 0x0000000400047c02 */ /* 0x000fc80008000f00 */
[----:B------:R-:W-:-:S05]  /*2380*/  MOV R5, UR5 ;  /* 0x0000000500057c02 */ /* 0x000fca0008000f00 */
[----:B------:R-:W-:Y:S04]  /*2390*/  STG.E desc[UR8][R4.64], R27 ;  /* 0x0000001b04007986 */ /* 0x000fe8000c101908 */
[----:B------:R-:W-:Y:S01]  /*23a0*/  STG.E desc[UR8][R4.64+0x4], R26 ;  /* 0x0000041a04007986 */ /* 0x000fe2000c101908 */
[----:B-1----:R-:W-:-:S05]  /*23b0*/  IMAD.WIDE.U32 R6, R7, 0x8, R4 ;  /* 0x0000000807067825 */ /* 0x002fca00078e0004 */
[----:B------:R-:W-:Y:S04]  /*23c0*/  STG.E desc[UR8][R6.64], R2 ;  /* 0x0000000206007986 */ /* 0x000fe8000c101908 */
[----:B------:R-:W-:Y:S01]  /*23d0*/  STG.E desc[UR8][R6.64+0x4], R10 ;  /* 0x0000040a06007986 */ /* 0x000fe2000c101908 */
[----:B------:R-:W-:Y:S05]  /*23e0*/  EXIT ;  /* 0x000000000000794d */ /* 0x000fea0003800000 */
.L_x_29:
[----:B------:R-:W-:-:S00]  /*23f0*/  BRA `(.L_x_29) ;  /* 0xfffffffc00fc7947 */ /* 0x000fc0000383ffff */
[----:B------:R-:W-:-:S00]  /*2400*/  NOP ;  /* 0x0000000000007918 */ /* 0x000fc00000000000 */
[----:B------:R-:W-:-:S00]  /*2410*/  NOP ;  /* 0x0000000000007918 */ /* 0x000fc00000000000 */
[----:B------:R-:W-:-:S00]  /*2420*/  NOP ;  /* 0x0000000000007918 */ /* 0x000fc00000000000 */
[----:B------:R-:W-:-:S00]  /*2430*/  NOP ;  /* 0x0000000000007918 */ /* 0x000fc00000000000 */
[----:B------:R-:W-:-:S00]  /*2440*/  NOP ;  /* 0x0000000000007918 */ /* 0x000fc00000000000 */
[----:B------:R-:W-:-:S00]  /*2450*/  NOP ;  /* 0x0000000000007918 */ /* 0x000fc00000000000 */
[----:B------:R-:W-:-:S00]  /*2460*/  NOP ;  /* 0x0000000000007918 */ /* 0x000fc00000000000 */
[----:B------:R-:W-:-:S00]  /*2470*/  NOP ;  /* 0x0000000000007918 */ /* 0x000fc00000000000 */
.L_x_94:


//--------------------- .text._ZN17fastertransformer37int8WeightPerChannelLdkMultiplicationILi2ELi2EEEvPK5char4PKNS_5half4EPKfPvi --------------------------
	.section	.text._ZN17fastertransformer37int8WeightPerChannelLdkMultiplicationILi2ELi2EEEvPK5char4PKNS_5half4EPKfPvi,"ax",@progbits
	.align	128
        .global         _ZN17fastertransformer37int8WeightPerChannelLdkMultiplicationILi2ELi2EEEvPK5char4PKNS_5half4EPKfPvi
        .type           _ZN17fastertransformer37int8WeightPerChannelLdkMultiplicationILi2ELi2EEEvPK5char4PKNS_5half4EPKfPvi,@function
        .size           _ZN17fastertransformer37int8WeightPerChannelLdkMultiplicationILi2ELi2EEEvPK5char4PKNS_5half4EPKfPvi,(.L_x_95 - _ZN17fastertransformer37int8WeightPerChannelLdkMultiplicationILi2ELi2EEEvPK5char4PKNS_5half4EPKfPvi)
        .other          _ZN17fastertransformer37int8WeightPerChannelLdkMultiplicationILi2ELi2EEEvPK5char4PKNS_5half4EPKfPvi,@"STO_CUDA_ENTRY STV_DEFAULT"
_ZN17fastertransformer37int8WeightPerChannelLdkMultiplicationILi2ELi2EEEvPK5char4PKNS_5half4EPKfPvi:
.text._ZN17fastertransformer37int8WeightPerChannelLdkMultiplicationILi2ELi2EEEvPK5char4PKNS_5half4EPKfPvi:
[----:B------:R-:W-:Y:S01]  /*0000*/  LDC R1, c[0x0][0x28] ;  /* 0x00000a00ff017b82 */ /* 0x000fe20000000800 */
[----:B------:R-:W0:Y:S07]  /*0010*/  S2R R0, SR_TID.X ;  /* 0x0000000000007919 */ /* 0x000e2e0000002100 */
[----:B------:R-:W0:Y:S01]  /*0020*/  LDC R11, c[0x0][0x230] ;  /* 0x00008c00ff0b7b82 */ /* 0x000e220000000800 */
[----:B------:R-:W-:Y:S01]  /*0030*/  ULDC.64 UR6, c[0x0][0x208] ;  /* 0x0000820000067ab9 */ /* 0x000fe20000000a00 */
[----:B------:R-:W-:Y:S01]  /*0040*/  ULDC.64 UR4, c[0x0][0x210] ;  /* 0x0000840000047ab9 */ /* 0x000fe20000000a00 */
[----:B------:R-:W1:Y:S01]  /*0050*/  S2R R10, SR_CTAID.X ;  /* 0x00000000000a7919 */ /* 0x000e620000002500 */
[----:B------:R-:W-:Y:S01]  /*0060*/  BSSY B0, `(.L_x_30) ;  /* 0x0000056000007945 */ /* 0x000fe20003800000 */
[----:B0-----:R-:W-:-:S13]  /*0070*/  ISETP.GE.AND P0, PT, R0, R11, PT ;  /* 0x0000000b0000720c */ /* 0x001fda0003f06270 */
[----:B------:R-:W-:Y:S02]  /*0080*/  @P0 MOV R18, RZ ;  /* 0x000000ff00120202 */ /* 0x000fe40000000f00 */
[----:B------:R-:W-:Y:S02]  /*0090*/  @P0 CS2R R12, SRZ ;  /* 0x00000000000c0805 */ /* 0x000fe4000001ff00 */
[----:B------:R-:W-:Y:S01]  /*00a0*/  @P0 MOV R14, RZ ;  /* 0x000000ff000e0202 */ /* 0x000fe20000000f00 */
[----:B-1----:R-:W-:Y:S06]  /*00b0*/  @P0 BRA `(.L_x_31) ;  /* 0x0000000400400947 */ /* 0x002fec0003800000 */
[----:B------:R-:W0:Y:S01]  /*00c0*/  LDC R16, c[0x0][RZ] ;  /* 0x00000000ff107b82 */ /* 0x000e220000000800 */
[----:B------:R-:W-:Y:S01]  /*00d0*/  IMAD R15, R10, R11, RZ ;  /* 0x0000000b0a0f7224 */ /* 0x000fe200078e02ff */
[----:B------:R-:W-:Y:S01]  /*00e0*/  SHF.R.S32.HI R2, RZ, 0x1f, R11 ;  /* 0x0000001fff027819 */ /* 0x000fe2000001140b */
[----:B------:R-:W-:Y:S01]  /*00f0*/  HFMA2.MMA R18, -RZ, RZ, 0, 0 ;  /* 0x00000000ff127435 */ /* 0x000fe200000001ff */
[----:B------:R-:W-:Y:S02]  /*0100*/  MOV R14, RZ ;  /* 0x000000ff000e7202 */ /* 0x000fe40000000f00 */
[----:B------:R-:W-:Y:S02]  /*0110*/  CS2R R12, SRZ ;  /* 0x00000000000c7805 */ /* 0x000fe4000001ff00 */
[----:B------:R-:W-:Y:S02]  /*0120*/  MOV R20, R0 ;  /* 0x0000000000147202 */ /* 0x000fe40000000f00 */
[----:B------:R-:W-:-:S02]  /*0130*/  SHF.L.U64.HI R17, R11, 0x2, R2 ;  /* 0x000000020b117819 */ /* 0x000fc40000010202 */
[----:B------:R-:W-:Y:S02]  /*0140*/  SHF.L.U64.HI R19, R11, 0x3, R2 ;  /* 0x000000030b137819 */ /* 0x000fe40000010202 */
[----:B------:R-:W-:-:S07]  /*0150*/  SHF.L.U32 R15, R15, 0x1, RZ ;  /* 0x000000010f0f7819 */ /* 0x000fce00000006ff */
.L_x_32:
[----:B------:R-:W-:Y:S02]  /*0160*/  SHF.R.S32.HI R2, RZ, 0x1f, R20 ;  /* 0x0000001fff027819 */ /* 0x000fe40000011414 */
[----:B------:R-:W-:-:S04]  /*0170*/  IADD3 R3, P0, R15, R20, RZ ;  /* 0x000000140f037210 */ /* 0x000fc80007f1e0ff */
[----:B------:R-:W-:Y:S02]  /*0180*/  LEA.HI.X.SX32 R2, R15, R2, 0x1, P0 ;  /* 0x000000020f027211 */ /* 0x000fe400000f0eff */
[----:B------:R-:W-:-:S04]  /*0190*/  LEA R4, P0, R3, UR4, 0x2 ;  /* 0x0000000403047c11 */ /* 0x000fc8000f8010ff */
[----:B------:R-:W-:Y:S02]  /*01a0*/  LEA.HI.X R5, R3, UR5, R2, 0x2, P0 ;  /* 0x0000000503057c11 */ /* 0x000fe400080f1402 */
[----:B------:R-:W1:Y:S01]  /*01b0*/  LDC.64 R2, c[0x0][0x218] ;  /* 0x00008600ff027b82 */ /* 0x000e620000000a00 */
[----:B------:R-:W-:Y:S02]  /*01c0*/  LEA R6, P0, R11, R4, 0x2 ;  /* 0x000000040b067211 */ /* 0x000fe400078010ff */
[----:B------:R-:W2:Y:S02]  /*01d0*/  LDG.E R21, desc[UR6][R4.64] ;  /* 0x0000000604157981 */ /* 0x000ea4000c1e1900 */
[----:B------:R-:W-:-:S05]  /*01e0*/  IADD3.X R7, R5, R17, RZ, P0, !PT ;  /* 0x0000001105077210 */ /* 0x000fca00007fe4ff */
[----:B------:R3:W4:Y:S01]  /*01f0*/  LDG.E R6, desc[UR6][R6.64] ;  /* 0x0000000606067981 */ /* 0x000722000c1e1900 */
[----:B-1----:R-:W-:-:S05]  /*0200*/  IMAD.WIDE R2, R20, 0x8, R2 ;  /* 0x0000000814027825 */ /* 0x002fca00078e0202 */
[----:B------:R-:W5:Y:S04]  /*0210*/  LDG.E.U16 R23, desc[UR6][R2.64+0x2] ;  /* 0x0000020602177981 */ /* 0x000f68000c1e1500 */
[----:B------:R-:W5:Y:S01]  /*0220*/  LDG.E.U16 R24, desc[UR6][R2.64] ;  /* 0x0000000602187981 */ /* 0x000f62000c1e1500 */
[----:B------:R-:W-:-:S03]  /*0230*/  LEA R8, P0, R11, R2, 0x3 ;  /* 0x000000020b087211 */ /* 0x000fc600078018ff */
[----:B------:R-:W5:Y:S01]  /*0240*/  LDG.E.U16 R25, desc[UR6][R2.64+0x6] ;  /* 0x0000060602197981 */ /* 0x000f62000c1e1500 */
[----:B------:R-:W-:-:S03]  /*0250*/  IADD3.X R9, R3, R19, RZ, P0, !PT ;  /* 0x0000001303097210 */ /* 0x000fc600007fe4ff */
[----:B------:R1:W5:Y:S04]  /*0260*/  LDG.E.U16 R22, desc[UR6][R2.64+0x4] ;  /* 0x0000040602167981 */ /* 0x000368000c1e1500 */
[----:B------:R-:W5:Y:S04]  /*0270*/  LDG.E.U16 R5, desc[UR6][R8.64+0x6] ;  /* 0x0000060608057981 */ /* 0x000f68000c1e1500 */
[----:B------:R-:W5:Y:S04]  /*0280*/  LDG.E.U16 R26, desc[UR6][R8.64+0x4] ;  /* 0x00000406081a7981 */ /* 0x000f68000c1e1500 */
[----:B------:R-:W5:Y:S04]  /*0290*/  LDG.E.U16 R4, desc[UR6][R8.64+0x2] ;  /* 0x0000020608047981 */ /* 0x000f68000c1e1500 */
[----:B------:R4:W5:Y:S01]  /*02a0*/  LDG.E.U16 R27, desc[UR6][R8.64] ;  /* 0x00000006081b7981 */ /* 0x000962000c1e1500 */
[----:B0-----:R-:W-:-:S04]  /*02b0*/  IADD3 R20, R16, R20, RZ ;  /* 0x0000001410147210 */ /* 0x001fc80007ffe0ff */
[----:B------:R-:W-:Y:S02]  /*02c0*/  ISETP.GE.AND P0, PT, R20, R11, PT ;  /* 0x0000000b1400720c */ /* 0x000fe40003f06270 */
[C---:B--2---:R-:W-:Y:S02]  /*02d0*/  PRMT R28, R21.reuse, 0xaaa2, RZ ;  /* 0x0000aaa2151c7816 */ /* 0x044fe400000000ff */
[C---:B---3--:R-:W-:Y:S02]  /*02e0*/  PRMT R7, R21.reuse, 0xbbb3, RZ ;  /* 0x0000bbb315077816 */ /* 0x048fe400000000ff */
[C---:B-1----:R-:W-:Y:S02]  /*02f0*/  PRMT R3, R21.reuse, 0x9991, RZ ;  /* 0x0000999115037816 */ /* 0x042fe400000000ff */
[----:B------:R-:W-:Y:S02]  /*0300*/  MOV R2, R28 ;  /* 0x0000001c00027202 */ /* 0x000fe40000000f00 */
[----:B------:R-:W-:-:S02]  /*0310*/  PRMT R21, R21, 0x8880, RZ ;  /* 0x0000888015157816 */ /* 0x000fc400000000ff */
[C---:B----4-:R-:W-:Y:S02]  /*0320*/  PRMT R9, R6.reuse, 0xbbb3, RZ ;  /* 0x0000bbb306097816 */ /* 0x050fe400000000ff */
[----:B------:R-:W-:Y:S01]  /*0330*/  MOV R8, R21 ;  /* 0x0000001500087202 */ /* 0x000fe20000000f00 */
[----:B------:R-:W-:Y:S01]  /*0340*/  I2F.F16 R7, R7 ;  /* 0x0000000700077306 */ /* 0x000fe20000200c00 */
[----:B------:R-:W-:-:S07]  /*0350*/  PRMT R21, R6, 0x9991, RZ ;  /* 0x0000999106157816 */ /* 0x000fce00000000ff */
[----:B------:R-:W0:Y:S01]  /*0360*/  I2F.F16 R2, R2 ;  /* 0x0000000200027306 */ /* 0x000e220000200c00 */
[----:B-----5:R-:W-:Y:S02]  /*0370*/  PRMT R23, R24, 0x5410, R23 ;  /* 0x0000541018177816 */ /* 0x020fe40000000017 */
[----:B------:R-:W-:-:S05]  /*0380*/  PRMT R24, R6, 0xaaa2, RZ ;  /* 0x0000aaa206187816 */ /* 0x000fca00000000ff */
[----:B------:R-:W-:Y:S01]  /*0390*/  I2F.F16 R9, R9 ;  /* 0x0000000900097306 */ /* 0x000fe20000200c00 */
[----:B------:R-:W-:-:S07]  /*03a0*/  PRMT R6, R6, 0x8880, RZ ;  /* 0x0000888006067816 */ /* 0x000fce00000000ff */
[----:B------:R-:W1:Y:S08]  /*03b0*/  I2F.F16 R24, R24 ;  /* 0x0000001800187306 */ /* 0x000e700000200c00 */
[----:B------:R-:W-:Y:S08]  /*03c0*/  I2F.F16 R3, R3 ;  /* 0x0000000300037306 */ /* 0x000ff00000200c00 */
[----:B------:R-:W2:Y:S08]  /*03d0*/  I2F.F16 R8, R8 ;  /* 0x0000000800087306 */ /* 0x000eb00000200c00 */
[----:B------:R-:W-:Y:S08]  /*03e0*/  I2F.F16 R21, R21 ;  /* 0x0000001500157306 */ /* 0x000ff00000200c00 */
[----:B------:R-:W3:Y:S01]  /*03f0*/  I2F.F16 R6, R6 ;  /* 0x0000000600067306 */ /* 0x000ee20000200c00 */
[----:B------:R-:W-:-:S02]  /*0400*/  PRMT R22, R22, 0x5410, R25 ;  /* 0x0000541016167816 */ /* 0x000fc40000000019 */
[----:B0-----:R-:W-:Y:S02]  /*0410*/  PRMT R7, R2, 0x5410, R7 ;  /* 0x0000541002077816 */ /* 0x001fe40000000007 */
[----:B------:R-:W-:Y:S02]  /*0420*/  PRMT R5, R26, 0x5410, R5 ;  /* 0x000054101a057816 */ /* 0x000fe40000000005 */
[----:B-1----:R-:W-:Y:S01]  /*0430*/  PRMT R9, R24, 0x5410, R9 ;  /* 0x0000541018097816 */ /* 0x002fe20000000009 */
[C---:B------:R-:W-:Y:S01]  /*0440*/  HMUL2 R2, R22.reuse, R7 ;  /* 0x0000000716027232 */ /* 0x040fe20000000000 */
[----:B--2---:R-:W-:Y:S02]  /*0450*/  PRMT R8, R8, 0x5410, R3 ;  /* 0x0000541008087816 */ /* 0x004fe40000000003 */
[C---:B------:R-:W-:Y:S01]  /*0460*/  HFMA2.MMA R3, R5.reuse, R7, -RZ ;  /* 0x0000000705037235 */ /* 0x040fe200001000ff */
[----:B------:R-:W-:Y:S01]  /*0470*/  HMUL2 R22, R22, R9 ;  /* 0x0000000916167232 */ /* 0x000fe20000000000 */
[----:B------:R-:W-:Y:S01]  /*0480*/  HFMA2.MMA R5, R5, R9, -RZ ;  /* 0x0000000905057235 */ /* 0x000fe200001000ff */
[----:B---3--:R-:W-:Y:S01]  /*0490*/  PRMT R6, R6, 0x5410, R21 ;  /* 0x0000541006067816 */ /* 0x008fe20000000015 */
[----:B------:R-:W-:Y:S01]  /*04a0*/  HFMA2.MMA R2, R23, R8, R2 ;  /* 0x0000000817027235 */ /* 0x000fe20000000002 */
[----:B------:R-:W-:-:S04]  /*04b0*/  PRMT R4, R27, 0x5410, R4 ;  /* 0x000054101b047816 */ /* 0x000fc80000000004 */
[----:B------:R-:W-:Y:S01]  /*04c0*/  HFMA2.MMA R22, R23, R6, R22 ;  /* 0x0000000617167235 */ /* 0x000fe20000000016 */
[C---:B------:R-:W-:Y:S02]  /*04d0*/  HFMA2 R3, R4.reuse, R8, R3 ;  /* 0x0000000804037231 */ /* 0x040fe40000000003 */
[----:B------:R-:W-:Y:S02]  /*04e0*/  HFMA2 R5, R4, R6, R5 ;  /* 0x0000000604057231 */ /* 0x000fe40000000005 */
[----:B------:R-:W-:Y:S02]  /*04f0*/  HADD2 R2, R2.H0_H0, R2.H1_H1 ;  /* 0x3000000202027230 */ /* 0x000fe40000000800 */
[----:B------:R-:W-:Y:S02]  /*0500*/  HADD2 R4, R3.H0_H0, R3.H1_H1 ;  /* 0x3000000303047230 */ /* 0x000fe40000000800 */
[----:B------:R-:W-:Y:S02]  /*0510*/  HADD2 R6, R5.H0_H0, R5.H1_H1 ;  /* 0x3000000505067230 */ /* 0x000fe40000000800 */
[----:B------:R-:W-:-:S02]  /*0520*/  HADD2 R22, R22.H0_H0, R22.H1_H1 ;  /* 0x3000001616167230 */ /* 0x000fc40000000800 */
[----:B------:R-:W-:Y:S02]  /*0530*/  HADD2.F32 R3, -RZ, R2.H0_H0 ;  /* 0x20000002ff037230 */ /* 0x000fe40000004100 */
[----:B------:R-:W-:Y:S02]  /*0540*/  HADD2.F32 R5, -RZ, R4.H0_H0 ;  /* 0x20000004ff057230 */ /* 0x000fe40000004100 */
[----:B------:R-:W-:Y:S02]  /*0550*/  HADD2.F32 R7, -RZ, R22.H0_H0 ;  /* 0x20000016ff077230 */ /* 0x000fe40000004100 */
[----:B------:R-:W-:Y:S02]  /*0560*/  HADD2.F32 R6, -RZ, R6.H0_H0 ;  /* 0x20000006ff067230 */ /* 0x000fe40000004100 */
[----:B------:R-:W-:Y:S01]  /*0570*/  FADD.FTZ R18, R3, R18 ;  /* 0x0000001203127221 */ /* 0x000fe20000010000 */
[----:B------:R-:W-:Y:S01]  /*0580*/  FADD.FTZ R12, R5, R12 ;  /* 0x0000000c050c7221 */ /* 0x000fe20000010000 */
[----:B------:R-:W-:Y:S01]  /*0590*/  FADD.FTZ R14, R7, R14 ;  /* 0x0000000e070e7221 */ /* 0x000fe20000010000 */
[----:B------:R-:W-:Y:S01]  /*05a0*/  FADD.FTZ R13, R6, R13 ;  /* 0x0000000d060d7221 */ /* 0x000fe20000010000 */
[----:B------:R-:W-:Y:S06]  /*05b0*/  @!P0 BRA `(.L_x_32) ;  /* 0xfffffff800e88947 */ /* 0x000fec000383ffff */
.L_x_31:
[----:B------:R-:W-:Y:S05]  /*05c0*/  BSYNC B0 ;  /* 0x0000000000007941 */ /* 0x000fea0003800000 */
.L_x_30:
[----:B------:R-:W0:Y:S01]  /*05d0*/  SHFL.BFLY PT, R3, R18, 0x10, 0x1f ;  /* 0x0e001f0012037f89 */ /* 0x000e2200000e0000 */
[----:B------:R-:W-:Y:S01]  /*05e0*/  ULDC UR4, c[0x0][0x4] ;  /* 0x0000010000047ab9 */ /* 0x000fe20000000800 */
[----:B------:R-:W-:Y:S02]  /*05f0*/  BSSY B0, `(.L_x_33) ;  /* 0x00000f5000007945 */ /* 0x000fe40003800000 */
[----:B------:R-:W1:Y:S01]  /*0600*/  SHFL.BFLY PT, R5, R14, 0x10, 0x1f ;  /* 0x0e001f000e057f89 */ /* 0x000e6200000e0000 */
[----:B------:R-:W2:Y:S01]  /*0610*/  S2R R17, SR_TID.Z ;  /* 0x0000000000117919 */ /* 0x000ea20000002300 */
[----:B------:R-:W2:Y:S01]  /*0620*/  S2R R20, SR_TID.Y ;  /* 0x0000000000147919 */ /* 0x000ea20000002200 */
[----:B------:R-:W3:Y:S01]  /*0630*/  S2R R15, SR_CgaCtaId ;  /* 0x00000000000f7919 */ /* 0x000ee20000008800 */
[----:B0-----:R-:W-:Y:S01]  /*0640*/  FADD.FTZ R3, R3, R18 ;  /* 0x0000001203037221 */ /* 0x001fe20000010000 */
[----:B-1----:R-:W-:-:S04]  /*0650*/  FADD.FTZ R6, R5, R14 ;  /* 0x0000000e05067221 */ /* 0x002fc80000010000 */
[----:B------:R-:W0:Y:S04]  /*0660*/  SHFL.BFLY PT, R2, R3, 0x8, 0x1f ;  /* 0x0d001f0003027f89 */ /* 0x000e2800000e0000 */
[----:B------:R-:W1:Y:S01]  /*0670*/  SHFL.BFLY PT, R5, R6, 0x8, 0x1f ;  /* 0x0d001f0006057f89 */ /* 0x000e6200000e0000 */
[----:B0-----:R-:W-:Y:S02]  /*0680*/  FADD.FTZ R2, R3, R2 ;  /* 0x0000000203027221 */ /* 0x001fe40000010000 */
[----:B------:R-:W0:Y:S01]  /*0690*/  LDC R3, c[0x0][RZ] ;  /* 0x00000000ff037b82 */ /* 0x000e220000000800 */
[----:B-1----:R-:W-:Y:S01]  /*06a0*/  FADD.FTZ R7, R6, R5 ;  /* 0x0000000506077221 */ /* 0x002fe20000010000 */
[----:B------:R-:W-:Y:S01]  /*06b0*/  MOV R6, 0x400 ;  /* 0x0000040000067802 */ /* 0x000fe20000000f00 */
[----:B------:R-:W1:Y:S04]  /*06c0*/  SHFL.BFLY PT, R5, R2, 0x4, 0x1f ;  /* 0x0c801f0002057f89 */ /* 0x000e6800000e0000 */
[----:B------:R-:W4:Y:S01]  /*06d0*/  SHFL.BFLY PT, R4, R7, 0x4, 0x1f ;  /* 0x0c801f0007047f89 */ /* 0x000f2200000e0000 */
[----:B-1----:R-:W-:Y:S01]  /*06e0*/  FADD.FTZ R5, R2, R5 ;  /* 0x0000000502057221 */ /* 0x002fe20000010000 */
[----:B--2---:R-:W-:-:S02]  /*06f0*/  IMAD R2, R17, UR4, R20 ;  /* 0x0000000411027c24 */ /* 0x004fc4000f8e0214 */
[----:B----4-:R-:W-:Y:S02]  /*0700*/  FADD.FTZ R8, R7, R4 ;  /* 0x0000000407087221 */ /* 0x010fe40000010000 */
[----:B------:R-:W1:Y:S04]  /*0710*/  SHFL.BFLY PT, R4, R5, 0x2, 0x1f ;  /* 0x0c401f0005047f89 */ /* 0x000e6800000e0000 */
[----:B------:R-:W2:Y:S01]  /*0720*/  SHFL.BFLY PT, R9, R8, 0x2, 0x1f ;  /* 0x0c401f0008097f89 */ /* 0x000ea200000e0000 */
[----:B-1----:R-:W-:Y:S01]  /*0730*/  FADD.FTZ R4, R5, R4 ;  /* 0x0000000405047221 */ /* 0x002fe20000010000 */
[----:B0-----:R-:W-:Y:S01]  /*0740*/  IMAD R5, R2, R3, R0 ;  /* 0x0000000302057224 */ /* 0x001fe200078e0200 */
[----:B---3--:R-:W-:Y:S01]  /*0750*/  LEA R2, R15, R6, 0x18 ;  /* 0x000000060f027211 */ /* 0x008fe200078ec0ff */
[----:B--2---:R-:W-:-:S02]  /*0760*/  FADD.FTZ R11, R8, R9 ;  /* 0x00000009080b7221 */ /* 0x004fc40000010000 */
[----:B------:R-:W0:Y:S01]  /*0770*/  SHFL.BFLY PT, R9, R4, 0x1, 0x1f ;  /* 0x0c201f0004097f89 */ /* 0x000e2200000e0000 */
[C---:B------:R-:W-:Y:S02]  /*0780*/  ISETP.NE.AND P2, PT, R5.reuse, RZ, PT ;  /* 0x000000ff0500720c */ /* 0x040fe40003f45270 */
[----:B------:R-:W-:Y:S01]  /*0790*/  LEA R6, R5, R2, 0x2 ;  /* 0x0000000205067211 */ /* 0x000fe200078e10ff */
[----:B------:R-:W1:Y:S01]  /*07a0*/  SHFL.BFLY PT, R16, R11, 0x1, 0x1f ;  /* 0x0c201f000b107f89 */ /* 0x000e6200000e0000 */
[C---:B------:R-:W-:Y:S02]  /*07b0*/  ISETP.GT.AND P1, PT, R3.reuse, RZ, !P2 ;  /* 0x000000ff0300720c */ /* 0x040fe40005724270 */
[C---:B------:R-:W-:Y:S02]  /*07c0*/  LEA R7, R3.reuse, R6, 0x2 ;  /* 0x0000000603077211 */ /* 0x040fe400078e10ff */
[----:B------:R-:W-:Y:S02]  /*07d0*/  FSEL R18, R18, RZ, P2 ;  /* 0x000000ff12127208 */ /* 0x000fe40001000000 */
[----:B------:R-:W-:Y:S01]  /*07e0*/  FSEL R14, R14, RZ, P2 ;  /* 0x000000ff0e0e7208 */ /* 0x000fe20001000000 */
[----:B0-----:R-:W-:Y:S01]  /*07f0*/  FADD.FTZ R9, R4, R9 ;  /* 0x0000000904097221 */ /* 0x001fe20000010000 */
[----:B------:R-:W-:Y:S01]  /*0800*/  IADD3 R4, R3, -0x1, RZ ;  /* 0xffffffff03047810 */ /* 0x000fe20007ffe0ff */
[----:B-1----:R-:W-:-:S03]  /*0810*/  FADD.FTZ R16, R11, R16 ;  /* 0x000000100b107221 */ /* 0x002fc60000010000 */
[----:B------:R0:W-:Y:S01]  /*0820*/  STS [R6], R9 ;  /* 0x0000000906007388 */ /* 0x0001e20000000800 */
[----:B------:R-:W-:-:S03]  /*0830*/  LEA.HI R5, R4, 0x1, RZ, 0x1b ;  /* 0x0000000104057811 */ /* 0x000fc600078fd8ff */
        /* <DEDUP_REMOVED lines=19> */
.L_x_38:
        /* <DEDUP_REMOVED lines=37> */
.L_x_37:
        /* <DEDUP_REMOVED lines=23> */
.L_x_39:
[----:B------:R-:W-:-:S13]  /*0d30*/  ISETP.NE.OR P0, PT, R11, -0x1, P0 ;  /* 0xffffffff0b00780c */ /* 0x000fda0000705670 */
[----:B------:R-:W-:Y:S05]  /*0d40*/  @!P0 BRA `(.L_x_35) ;  /* 0x0000000000348947 */ /* 0x000fea0003800000 */
.L_x_36:
        /* <DEDUP_REMOVED lines=13> */
.L_x_35:
        /* <DEDUP_REMOVED lines=12> */
.L_x_40:
        /* <DEDUP_REMOVED lines=15> */
.L_x_44:
        /* <DEDUP_REMOVED lines=37> */
.L_x_43:
        /* <DEDUP_REMOVED lines=23> */
.L_x_45:
[----:B------:R-:W-:-:S13]  /*1390*/  ISETP.NE.OR P0, PT, R8, -0x1, P0 ;  /* 0xffffffff0800780c */ /* 0x000fda0000705670 */
[----:B------:R-:W-:Y:S05]  /*13a0*/  @!P0 BRA `(.L_x_41) ;  /* 0x0000000000348947 */ /* 0x000fea0003800000 */
.L_x_42:
        /* <DEDUP_REMOVED lines=13> */
.L_x_41:
[----:B------:R-:W-:Y:S05]  /*1480*/  @!P3 BRA `(.L_x_34) ;  /* 0x00000000002cb947 */ /* 0x000fea0003800000 */
[----:B------:R-:W-:Y:S02]  /*1490*/  IADD3 R11, R3, UR4, RZ ;  /* 0x00000004030b7c10 */ /* 0x000fe4000fffe0ff */
[----:B------:R-:W-:Y:S02]  /*14a0*/  ISETP.NE.AND P0, PT, R9, 0x1, PT ;  /* 0x000000010900780c */ /* 0x000fe40003f05270 */
[----:B------:R-:W-:-:S05]  /*14b0*/  LEA R8, R11, R2, 0x2 ;  /* 0x000000020b087211 */ /* 0x000fca00078e10ff */
[----:B------:R-:W0:Y:S02]  /*14c0*/  LDS R11, [R8] ;  /* 0x00000000080b7984 */ /* 0x000e240000000800 */
[----:B0-----:R-:W-:-:S04]  /*14d0*/  FADD.FTZ R14, R14, R11 ;  /* 0x0000000b0e0e7221 */ /* 0x001fc80000010000 */
[----:B------:R-:W-:Y:S05]  /*14e0*/  @!P0 BRA `(.L_x_34) ;  /* 0x0000000000148947 */ /* 0x000fea0003800000 */
[----:B------:R-:W-:Y:S02]  /*14f0*/  ISETP.NE.AND P0, PT, R9, 0x2, PT ;  /* 0x000000020900780c */ /* 0x000fe40003f05270 */
[----:B------:R-:W0:Y:S11]  /*1500*/  LDS R9, [R8+0x80] ;  /* 0x0000800008097984 */ /* 0x000e360000000800 */
[----:B------:R-:W1:Y:S01]  /*1510*/  @P0 LDS R11, [R8+0x100] ;  /* 0x00010000080b0984 */ /* 0x000e620000000800 */
[----:B0-----:R-:W-:-:S04]  /*1520*/  FADD.FTZ R14, R14, R9 ;  /* 0x000000090e0e7221 */ /* 0x001fc80000010000 */
[----:B-1----:R-:W-:-:S07]  /*1530*/  @P0 FADD.FTZ R14, R14, R11 ;  /* 0x0000000b0e0e0221 */ /* 0x002fce0000010000 */
.L_x_34:
[----:B------:R-:W-:Y:S05]  /*1540*/  BSYNC B0 ;  /* 0x0000000000007941 */ /* 0x000fea0003800000 */
.L_x_33:
[----:B0-----:R-:W0:Y:S01]  /*1550*/  SHFL.BFLY PT, R9, R12, 0x10, 0x1f ;  /* 0x0e001f000c097f89 */ /* 0x001e2200000e0000 */
[----:B------:R-:W-:Y:S03]  /*1560*/  BSSY B0, `(.L_x_46) ;  /* 0x00000e8000007945 */ /* 0x000fe60003800000 */
[----:B------:R-:W1:Y:S01]  /*1570*/  SHFL.BFLY PT, R8, R13, 0x10, 0x1f ;  /* 0x0e001f000d087f89 */ /* 0x000e6200000e0000 */
[----:B------:R-:W-:Y:S01]  /*1580*/  BAR.SYNC.DEFER_BLOCKING 0x0 ;  /* 0x0000000000007b1d */ /* 0x000fe20000010000 */
[----:B0-----:R-:W-:Y:S01]  /*1590*/  FADD.FTZ R9, R9, R12 ;  /* 0x0000000c09097221 */ /* 0x001fe20000010000 */
[----:B------:R-:W-:Y:S01]  /*15a0*/  FSEL R12, R12, RZ, P2 ;  /* 0x000000ff0c0c7208 */ /* 0x000fe20001000000 */
[----:B-1----:R-:W-:Y:S01]  /*15b0*/  FADD.FTZ R15, R8, R13 ;  /* 0x0000000d080f7221 */ /* 0x002fe20000010000 */
[----:B------:R-:W-:Y:S02]  /*15c0*/  FSEL R13, R13, RZ, P2 ;  /* 0x000000ff0d0d7208 */ /* 0x000fe40001000000 */
        /* <DEDUP_REMOVED lines=36> */
.L_x_51:
        /* <DEDUP_REMOVED lines=37> */
.L_x_50:
        /* <DEDUP_REMOVED lines=23> */
.L_x_52:
[----:B------:R-:W-:-:S13]  /*1bd0*/  ISETP.NE.OR P0, PT, R8, -0x1, P0 ;  /* 0xffffffff0800780c */ /* 0x000fda0000705670 */
[----:B------:R-:W-:Y:S05]  /*1be0*/  @!P0 BRA `(.L_x_48) ;  /* 0x0000000000348947 */ /* 0x000fea0003800000 */
.L_x_49:
        /* <DEDUP_REMOVED lines=13> */
.L_x_48:
        /* <DEDUP_REMOVED lines=12> */
.L_x_53:
        /* <DEDUP_REMOVED lines=15> */
.L_x_57:
        /* <DEDUP_REMOVED lines=37> */
.L_x_56:
        /* <DEDUP_REMOVED lines=23> */
.L_x_58:
[----:B------:R-:W-:-:S13]  /*2230*/  ISETP.NE.OR P0, PT, R6, -0x1, P0 ;  /* 0xffffffff0600780c */ /* 0x000fda0000705670 */
[----:B------:R-:W-:Y:S05]  /*2240*/  @!P0 BRA `(.L_x_54) ;  /* 0x0000000000348947 */ /* 0x000fea0003800000 */
.L_x_55:
        /* <DEDUP_REMOVED lines=13> */
.L_x_54:
        /* <DEDUP_REMOVED lines=12> */
.L_x_47:
[----:B------:R-:W-:Y:S05]  /*23e0*/  BSYNC B0 ;  /* 0x0000000000007941 */ /* 0x000fea0003800000 */
.L_x_46:
[----:B------:R-:W-:Y:S01]  /*23f0*/  BAR.SYNC.DEFER_BLOCKING 0x0 ;  /* 0x0000000000007b1d */ /* 0x000fe20000010000 */
[----:B------:R-:W-:-:S13]  /*2400*/  ISETP.NE.AND P0, PT, R0, RZ, PT ;  /* 0x000000ff0000720c */ /* 0x000fda0003f05270 */
[----:B------:R-:W-:Y:S05]  /*2410*/  @P0 EXIT ;  /* 0x000000000000094d */ /* 0x000fea0003800000 */
[----:B------:R-:W1:Y:S08]  /*2420*/  LDC.64 R2, c[0x0][0x220] ;  /* 0x00008800ff027b82 */ /* 0x000e700000000a00 */
[----:B------:R-:W2:Y:S01]  /*2430*/  LDC.64 R4, c[0x0][0x228] ;  /* 0x00008a00ff047b82 */ /* 0x000ea20000000a00 */
[----:B-1----:R-:W-:-:S05]  /*2440*/  IMAD.WIDE R2, R10, 0x8, R2 ;  /* 0x000000080a027825 */ /* 0x002fca00078e0202 */
[----:B------:R-:W3:Y:S04]  /*2450*/  LDG.E R0, desc[UR6][R2.64+0x4] ;  /* 0x0000040602007981 */ /* 0x000ee8000c1e1900 */
[----:B0-----:R-:W4:Y:S01]  /*2460*/  LDG.E R7, desc[UR6][R2.64] ;  /* 0x0000000602077981 */ /* 0x001f22000c1e1900 */
[----:B------:R-:W0:Y:S01]  /*2470*/  LDC R15, c[0x0][0xc] ;  /* 0x00000300ff0f7b82 */ /* 0x000e220000000800 */
[----:B--2---:R-:W-:-:S04]  /*2480*/  IMAD.WIDE R10, R10, 0x4, R4 ;  /* 0x000000040a0a7825 */ /* 0x004fc800078e0204 */
[----:B0-----:R-:W-:-:S04]  /*2490*/  IMAD.WIDE.U32 R4, R15, 0x4, R10 ;  /* 0x000000040f047825 */ /* 0x001fc800078e000a */
[C---:B---3--:R-:W-:Y:S01]  /*24a0*/  FMUL.FTZ R9, R0.reuse, R14 ;  /* 0x0000000e00097220 */ /* 0x048fe20000410000 */
[----:B------:R-:W-:Y:S01]  /*24b0*/  FMUL.FTZ R0, R0, R13 ;  /* 0x0000000d00007220 */ /* 0x000fe20000410000 */
[C---:B----4-:R-:W-:Y:S01]  /*24c0*/  FMUL.FTZ R18, R7.reuse, R18 ;  /* 0x0000001207127220 */ /* 0x050fe20000410000 */
[----:B------:R-:W-:-:S04]  /*24d0*/  FMUL.FTZ R7, R7, R12 ;  /* 0x0000000c07077220 */ /* 0x000fc80000410000 */
[----:B------:R-:W-:Y:S02]  /*24e0*/  F2FP.F16.F32.PACK_AB R18, R9, R18 ;  /* 0x000000120912723e */ /* 0x000fe400000000ff */
[----:B------:R-:W-:Y:S02]  /*24f0*/  F2FP.F16.F32.PACK_AB R7, R0, R7 ;  /* 0x000000070007723e */ /* 0x000fe400000000ff */
[----:B------:R-:W-:Y:S01]  /*2500*/  PRMT R0, R18, 0x7632, R0 ;  /* 0x0000763212007816 */ /* 0x000fe20000000000 */
[----:B------:R-:W-:Y:S01]  /*2510*/  STG.E.U16 desc[UR6][R10.64], R18 ;  /* 0x000000120a007986 */ /* 0x000fe2000c101506 */
[----:B------:R-:W-:-:S03]  /*2520*/  PRMT R2, R7, 0x7632, R2 ;  /* 0x0000763207027816 */ /* 0x000fc60000000002 */
[----:B------:R-:W-:Y:S04]  /*2530*/  STG.E.U16 desc[UR6][R10.64+0x2], R0 ;  /* 0x000002000a007986 */ /* 0x000fe8000c101506 */
[----:B------:R-:W-:Y:S04]  /*2540*/  STG.E.U16 desc[UR6][R4.64], R7 ;  /* 0x0000000704007986 */ /* 0x000fe8000c101506 */
[----:B------:R-:W-:Y:S01]  /*2550*/  STG.E.U16 desc[UR6][R4.64+0x2], R2 ;  /* 0x0000020204007986 */ /* 0x000fe2000c101506 */
[----:B------:R-:W-:Y:S05]  /*2560*/  EXIT ;  /* 0x000000000000794d */ /* 0x000fea0003800000 */
.L_x_59:
        /* <DEDUP_REMOVED lines=9> */
.L_x_95:


//--------------------- .text._ZN17fastertransformer37int8WeightPerChannelLdkMultiplicationILi1ELi2EEEvPK5char4PK6float4PKfPvi --------------------------
	.section	.text._ZN17fastertransformer37int8WeightPerChannelLdkMultiplicationILi1ELi2EEEvPK5char4PK6float4PKfPvi,"ax",@progbits
	.align	128
        .global         _ZN17fastertransformer37int8WeightPerChannelLdkMultiplicationILi1ELi2EEEvPK5char4PK6float4PKfPvi
        .type           _ZN17fastertransformer37int8WeightPerChannelLdkMultiplicationILi1ELi2EEEvPK5char4PK6float4PKfPvi,@function
        .size           _ZN17fastertransformer37int8WeightPerChannelLdkMultiplicationILi1ELi2EEEvPK5char4PK6float4PKfPvi,(.L_x_96 - _ZN17fastertransformer37int8WeightPerChannelLdkMultiplicationILi1ELi2EEEvPK5char4PK6float4PKfPvi)
        .other          _ZN17fastertransformer37int8WeightPerChannelLdkMultiplicationILi1ELi2EEEvPK5char4PK6float4PKfPvi,@"STO_CUDA_ENTRY STV_DEFAULT"
_ZN17fastertransformer37int8WeightPerChannelLdkMultiplicationILi1ELi2EEEvPK5char4PK6float4PKfPvi:
.text._ZN17fastertransformer37int8WeightPerChannelLdkMultiplicationILi1ELi2EEEvPK5char4PK6float4PKfPvi:
        /* <DEDUP_REMOVED lines=9> */
[----:B------:R-:W-:Y:S01]  /*0090*/  @P0 CS2R R8, SRZ ;  /* 0x0000000000080805 */ /* 0x000fe2000001ff00 */
[----:B------:R-:W-:Y:S06]  /*00a0*/  @P0 BRA `(.L_x_61) ;  /* 0x0000000000bc0947 */ /* 0x000fec0003800000 */
[----:B------:R-:W-:Y:S01]  /*00b0*/  ULDC.64 UR4, c[0x0][0x220] ;  /* 0x0000880000047ab9 */ /* 0x000fe20000000a00 */
[----:B------:R-:W0:Y:S01]  /*00c0*/  LDC R12, c[0x0][RZ] ;  /* 0x00000000ff0c7b82 */ /* 0x000e220000000800 */
[----:B------:R-:W-:-:S04]  /*00d0*/  ULEA UR4, UP0, UR8, UR4, 0x3 ;  /* 0x0000000408047291 */ /* 0x000fc8000f80183f */
[----:B------:R-:W-:Y:S02]  /*00e0*/  ULEA.HI.X UR5, UR8, UR5, UR9, 0x3, UP0 ;  /* 0x0000000508057291 */ /* 0x000fe400080f1c09 */
[----:B------:R-:W-:Y:S01]  /*00f0*/  MOV R4, UR4 ;  /* 0x0000000400047c02 */ /* 0x000fe20008000f00 */
[----:B------:R-:W1:Y:S03]  /*0100*/  LDC.64 R2, c[0x0][0x218] ;  /* 0x00008600ff027b82 */ /* 0x000e660000000a00 */
[----:B------:R-:W-:-:S05]  /*0110*/  MOV R5, UR5 ;  /* 0x0000000500057c02 */ /* 0x000fca0008000f00 */
[----:B------:R2:W5:Y:S04]  /*0120*/  LDG.E R13, desc[UR6][R4.64] ;  /* 0x00000006040d7981 */ /* 0x000568000c1e1900 */
[----:B------:R2:W5:Y:S01]  /*0130*/  LDG.E R10, desc[UR6][R4.64+0x4] ;  /* 0x00000406040a7981 */ /* 0x000562000c1e1900 */
[----:B------:R-:W-:Y:S01]  /*0140*/  IMAD R16, R11, UR8, RZ ;  /* 0x000000080b107c24 */ /* 0x000fe2000f8e02ff */
[----:B------:R-:W-:Y:S02]  /*0150*/  SHF.R.S32.HI R14, RZ, 0x1f, R11 ;  /* 0x0000001fff0e7819 */ /* 0x000fe4000001140b */
[----:B------:R-:W-:Y:S02]  /*0160*/  CS2R R8, SRZ ;  /* 0x0000000000087805 */ /* 0x000fe4000001ff00 */
[----:B------:R-:W-:-:S02]  /*0170*/  MOV R15, R0 ;  /* 0x00000000000f7202 */ /* 0x000fc40000000f00 */
[----:B------:R-:W-:Y:S02]  /*0180*/  SHF.L.U32 R16, R16, 0x1, RZ ;  /* 0x0000000110107819 */ /* 0x000fe400000006ff */
[----:B--2---:R-:W-:-:S07]  /*0190*/  SHF.L.U64.HI R14, R11, 0x2, R14 ;  /* 0x000000020b0e7819 */ /* 0x004fce000001020e */
.L_x_62:
[----:B------:R-:W-:Y:S02]  /*01a0*/  SHF.R.S32.HI R5, RZ, 0x1f, R15 ;  /* 0x0000001fff057819 */ /* 0x000fe4000001140f */
[----:B------:R-:W-:-:S04]  /*01b0*/  IADD3 R4, P0, R16, R15, RZ ;  /* 0x0000000f10047210 */ /* 0x000fc80007f1e0ff */
[----:B------:R-:W-:Y:S02]  /*01c0*/  LEA.HI.X.SX32 R5, R16, R5, 0x1, P0 ;  /* 0x0000000510057211 */ /* 0x000fe400000f0eff */
[----:B------:R-:W-:-:S04]  /*01d0*/  LEA R22, P0, R4, UR10, 0x2 ;  /* 0x0000000a04167c11 */ /* 0x000fc8000f8010ff */
[----:B------:R-:W-:Y:S02]  /*01e0*/  LEA.HI.X R23, R4, UR11, R5, 0x2, P0 ;  /* 0x0000000b04177c11 */ /* 0x000fe400080f1405 */
[----:B------:R-:W-:-:S03]  /*01f0*/  LEA R24, P0, R11, R22, 0x2 ;  /* 0x000000160b187211 */ /* 0x000fc600078010ff */
[----:B------:R-:W2:Y:S01]  /*0200*/  LDG.E R22, desc[UR6][R22.64] ;  /* 0x0000000616167981 */ /* 0x000ea2000c1e1900 */
[----:B------:R-:W-:-:S05]  /*0210*/  IADD3.X R25, R23, R14, RZ, P0, !PT ;  /* 0x0000000e17197210 */ /* 0x000fca00007fe4ff */
[----:B------:R-:W3:Y:S01]  /*0220*/  LDG.E R24, desc[UR6][R24.64] ;  /* 0x0000000618187981 */ /* 0x000ee2000c1e1900 */
[----:B-1----:R-:W-:-:S06]  /*0230*/  IMAD.WIDE R4, R15, 0x10, R2 ;  /* 0x000000100f047825 */ /* 0x002fcc00078e0202 */
[----:B------:R-:W4:Y:S01]  /*0240*/  LDG.E.128 R4, desc[UR6][R4.64] ;  /* 0x0000000604047981 */ /* 0x000f22000c1e1d00 */
[----:B0-----:R-:W-:-:S04]  /*0250*/  IADD3 R15, R12, R15, RZ ;  /* 0x0000000f0c0f7210 */ /* 0x001fc80007ffe0ff */
[----:B------:R-:W-:Y:S01]  /*0260*/  ISETP.GE.AND P0, PT, R15, R11, PT ;  /* 0x0000000b0f00720c */ /* 0x000fe20003f06270 */
[----:B--2---:R-:W4:Y:S08]  /*0270*/  I2F.S8 R26, R22.B1 ;  /* 0x10000016001a7306 */ /* 0x004f300000001400 */
[----:B---3--:R-:W0:Y:S08]  /*0280*/  I2F.S8 R28, R24.B1 ;  /* 0x10000018001c7306 */ /* 0x008e300000001400 */
[----:B------:R-:W1:Y:S08]  /*0290*/  I2F.S8 R21, R22 ;  /* 0x0000001600157306 */ /* 0x000e700000001400 */
[----:B------:R-:W2:Y:S01]  /*02a0*/  I2F.S8 R27, R24 ;  /* 0x00000018001b7306 */ /* 0x000ea20000001400 */
[----:B----4-:R-:W-:-:S07]  /*02b0*/  FMUL.FTZ R23, R5, R26 ;  /* 0x0000001a05177220 */ /* 0x010fce0000410000 */
[----:B------:R-:W3:Y:S01]  /*02c0*/  I2F.S8 R17, R22.B2 ;  /* 0x2000001600117306 */ /* 0x000ee20000001400 */
[----:B0-----:R-:W-:-:S07]  /*02d0*/  FMUL.FTZ R28, R5, R28 ;  /* 0x0000001c051c7220 */ /* 0x001fce0000410000 */
[----:B------:R-:W0:Y:S01]  /*02e0*/  I2F.S8 R19, R24.B2 ;  /* 0x2000001800137306 */ /* 0x000e220000001400 */
[----:B-1----:R-:W-:-:S07]  /*02f0*/  FFMA.FTZ R21, R4, R21, R23 ;  /* 0x0000001504157223 */ /* 0x002fce0000010017 */
[----:B------:R-:W1:Y:S01]  /*0300*/  I2F.S8 R20, R22.B3 ;  /* 0x3000001600147306 */ /* 0x000e620000001400 */
[----:B--2---:R-:W-:-:S07]  /*0310*/  FFMA.FTZ R28, R4, R27, R28 ;  /* 0x0000001b041c7223 */ /* 0x004fce000001001c */
[----:B------:R-:W2:Y:S01]  /*0320*/  I2F.S8 R18, R24.B3 ;  /* 0x3000001800127306 */ /* 0x000ea20000001400 */
[C---:B---3--:R-:W-:Y:S01]  /*0330*/  FFMA.FTZ R4, R6.reuse, R17, R21 ;  /* 0x0000001106047223 */ /* 0x048fe20000010015 */
[----:B0-----:R-:W-:-:S03]  /*0340*/  FFMA.FTZ R19, R6, R19, R28 ;  /* 0x0000001306137223 */ /* 0x001fc6000001001c */
[----:B-1----:R-:W-:-:S04]  /*0350*/  FFMA.FTZ R4, R7, R20, R4 ;  /* 0x0000001407047223 */ /* 0x002fc80000010004 */
[----:B-----5:R-:W-:Y:S01]  /*0360*/  FFMA.FTZ R8, R13, R4, R8 ;  /* 0x000000040d087223 */ /* 0x020fe20000010008 */
[----:B--2---:R-:W-:-:S04]  /*0370*/  FFMA.FTZ R18, R7, R18, R19 ;  /* 0x0000001207127223 */ /* 0x004fc80000010013 */
[----:B------:R-:W-:Y:S01]  /*0380*/  FFMA.FTZ R9, R10, R18, R9 ;  /* 0x000000120a097223 */ /* 0x000fe20000010009 */
[----:B------:R-:W-:Y:S06]  /*0390*/  @!P0 BRA `(.L_x_62) ;  /* 0xfffffffc00808947 */ /* 0x000fec000383ffff */
.L_x_61:
[----:B------:R-:W-:Y:S05]  /*03a0*/  BSYNC B0 ;  /* 0x0000000000007941 */ /* 0x000fea0003800000 */
.L_x_60:
        /* <DEDUP_REMOVED lines=29> */
[----:B------:R-:W1:Y:S03]  /*0580*/  SHFL.BFLY PT, R12, R11, 0x1, 0x1f ;  /* 0x0c201f000b0c7f89 */ /* 0x000e6600000e0000 */
[----:B------:R-:W-:Y:S01]  /*0590*/  LEA R13, R3, R6, 0x2 ;  /* 0x00000006030d7211 */ /* 0x000fe200078e10ff */
[----:B0-----:R-:W-:Y:S01]  /*05a0*/  FADD.FTZ R7, R4, R7 ;  /* 0x0000000704077221 */ /* 0x001fe20000010000 */
[----:B-1----:R-:W-:-:S04]  /*05b0*/  FADD.FTZ R12, R11, R12 ;  /* 0x0000000c0b0c7221 */ /* 0x002fc80000010000 */
[----:B------:R0:W-:Y:S04]  /*05c0*/  STS [R6], R7 ;  /* 0x0000000706007388 */ /* 0x0001e80000000800 */
[----:B------:R0:W-:Y:S01]  /*05d0*/  STS [R13], R12 ;  /* 0x0000000c0d007388 */ /* 0x0001e20000000800 */
[----:B------:R-:W-:Y:S06]  /*05e0*/  BAR.SYNC.DEFER_BLOCKING 0x0 ;  /* 0x0000000000007b1d */ /* 0x000fec0000010000 */
[----:B------:R-:W-:Y:S05]  /*05f0*/  @P0 BRA `(.L_x_64) ;  /* 0x0000000c00480947 */ /* 0x000fea0003800000 */
[----:B------:R-:W-:Y:S02]  /*0600*/  ISETP.GE.AND P0, PT, R3, 0x1, PT ;  /* 0x000000010300780c */ /* 0x000fe40003f06270 */
[----:B------:R-:W-:-:S11]  /*0610*/  CS2R R8, SRZ ;  /* 0x0000000000087805 */ /* 0x000fd6000001ff00 */
[----:B------:R-:W-:Y:S05]  /*0620*/  @!P0 BRA `(.L_x_64) ;  /* 0x0000000c003c8947 */ /* 0x000fea0003800000 */
[----:B------:R-:W-:Y:S01]  /*0630*/  IADD3 R5, R3, -0x1, RZ ;  /* 0xffffffff03057810 */ /* 0x000fe20007ffe0ff */
[----:B------:R-:W-:Y:S01]  /*0640*/  HFMA2.MMA R8, -RZ, RZ, 0, 0 ;  /* 0x00000000ff087435 */ /* 0x000fe200000001ff */
[----:B0-----:R-:W-:Y:S02]  /*0650*/  MOV R7, RZ ;  /* 0x000000ff00077202 */ /* 0x001fe40000000f00 */
[C---:B------:R-:W-:Y:S02]  /*0660*/  ISETP.GE.U32.AND P2, PT, R5.reuse, 0x60, PT ;  /* 0x000000600500780c */ /* 0x040fe40003f46070 */
[----:B------:R-:W-:-:S04]  /*0670*/  LEA.HI R4, R5, 0x1, RZ, 0x1b ;  /* 0x0000000105047811 */ /* 0x000fc800078fd8ff */
[----:B------:R-:W-:-:S07]  /*0680*/  LOP3.LUT R4, R4, 0x3, RZ, 0xc0, !PT ;  /* 0x0000000304047812 */ /* 0x000fce00078ec0ff */
        /* <DEDUP_REMOVED lines=12> */
.L_x_68:
        /* <DEDUP_REMOVED lines=37> */
.L_x_67:
        /* <DEDUP_REMOVED lines=23> */
.L_x_69:
[----:B------:R-:W-:-:S13]  /*0b10*/  ISETP.NE.OR P0, PT, R9, -0x1, P0 ;  /* 0xffffffff0900780c */ /* 0x000fda0000705670 */
[----:B------:R-:W-:Y:S05]  /*0b20*/  @!P0 BRA `(.L_x_65) ;  /* 0x0000000000348947 */ /* 0x000fea0003800000 */
.L_x_66:
        /* <DEDUP_REMOVED lines=13> */
.L_x_65:
        /* <DEDUP_REMOVED lines=12> */
.L_x_70:
        /* <DEDUP_REMOVED lines=15> */
.L_x_74:
        /* <DEDUP_REMOVED lines=33> */
[----:B------:R-:W-:-:S04]  /*0fc0*/  FADD.FTZ R10, R10, R17 ;  /* 0x000000110a0a7221 */ /* 0x000fc80000010000 */
[----:B---3--:R-:W-:-:S04]  /*0fd0*/  FADD.FTZ R10, R10, R19 ;  /* 0x000000130a0a7221 */ /* 0x008fc80000010000 */
[----:B-----5:R-:W-:Y:S01]  /*0fe0*/  FADD.FTZ R9, R10, R21 ;  /* 0x000000150a097221 */ /* 0x020fe20000010000 */
[----:B------:R-:W-:Y:S06]  /*0ff0*/  @P2 BRA `(.L_x_74) ;  /* 0xfffffffc006c2947 */ /* 0x000fec000383ffff */
.L_x_73:
        /* <DEDUP_REMOVED lines=23> */
.L_x_75:
[----:B------:R-:W-:-:S13]  /*1170*/  ISETP.NE.OR P0, PT, R5, -0x1, P0 ;  /* 0xffffffff0500780c */ /* 0x000fda0000705670 */
[----:B------:R-:W-:Y:S05]  /*1180*/  @!P0 BRA `(.L_x_71) ;  /* 0x0000000000348947 */ /* 0x000fea0003800000 */
.L_x_72:
        /* <DEDUP_REMOVED lines=13> */
.L_x_71:
        /* <DEDUP_REMOVED lines=12> */
.L_x_64:
[----:B------:R-:W-:Y:S05]  /*1320*/  BSYNC B0 ;  /* 0x0000000000007941 */ /* 0x000fea0003800000 */
.L_x_63:
[----:B------:R-:W-:Y:S01]  /*1330*/  BAR.SYNC.DEFER_BLOCKING 0x0 ;  /* 0x0000000000007b1d */ /* 0x000fe20000010000 */
[----:B------:R-:W-:-:S13]  /*1340*/  ISETP.NE.AND P0, PT, R0, RZ, PT ;  /* 0x000000ff0000720c */ /* 0x000fda0003f05270 */
[----:B------:R-:W-:Y:S05]  /*1350*/  @P0 EXIT ;  /* 0x000000000000094d */ /* 0x000fea0003800000 */
[----:B------:R-:W-:Y:S02]  /*1360*/  ULDC.64 UR4, c[0x0][0x228] ;  /* 0x00008a0000047ab9 */ /* 0x000fe40000000a00 */
[----:B------:R-:W-:-:S04]  /*1370*/  ULEA UR4, UP0, UR8, UR4, 0x3 ;  /* 0x0000000408047291 */ /* 0x000fc8000f80183f */
[----:B------:R-:W-:Y:S02]  /*1380*/  ULEA.HI.X UR5, UR8, UR5, UR9, 0x3, UP0 ;  /* 0x0000000508057291 */ /* 0x000fe400080f1c09 */
[----:B------:R-:W-:-:S04]  /*1390*/  MOV R2, UR4 ;  /* 0x0000000400027c02 */ /* 0x000fc80008000f00 */
[----:B------:R-:W-:-:S05]  /*13a0*/  MOV R3, UR5 ;  /* 0x0000000500037c02 */ /* 0x000fca0008000f00 */
[----:B------:R-:W-:Y:S04]  /*13b0*/  STG.E desc[UR6][R2.64], R8 ;  /* 0x0000000802007986 */ /* 0x000fe8000c101906 */
[----:B------:R-:W-:Y:S01]  /*13c0*/  STG.E desc[UR6][R2.64+0x4], R9 ;  /* 0x0000040902007986 */ /* 0x000fe2000c101906 */
[----:B------:R-:W-:Y:S05]  /*13d0*/  EXIT ;  /* 0x000000000000794d */ /* 0x000fea0003800000 */
.L_x_76:
        /* <DEDUP_REMOVED lines=10> */
.L_x_96:


//--------------------- .text._ZN17fastertransformer37int8WeightPerChannelLdkMultiplicationILi1ELi2EEEvPK5char4PKNS_5half4EPKfPvi --------------------------
	.section	.text._ZN17fastertransformer37int8WeightPerChannelLdkMultiplicationILi1ELi2EEEvPK5char4PKNS_5half4EPKfPvi,"ax",@progbits
	.align	128
        .global         _ZN17fastertransformer37int8WeightPerChannelLdkMultiplicationILi1ELi2EEEvPK5char4PKNS_5half4EPKfPvi
        .type           _ZN17fastertransformer37int8WeightPerChannelLdkMultiplicationILi1ELi2EEEvPK5char4PKNS_5half4EPKfPvi,@function
        .size           _ZN17fastertransformer37int8WeightPerChannelLdkMultiplicationILi1ELi2EEEvPK5char4PKNS_5half4EPKfPvi,(.L_x_97 - _ZN17fastertransformer37int8WeightPerChannelLdkMultiplicationILi1ELi2EEEvPK5char4PKNS_5half4EPKfPvi)
        .other          _ZN17fastertransformer37int8WeightPerChannelLdkMultiplicationILi1ELi2EEEvPK5char4PKNS_5half4EPKfPvi,@"STO_CUDA_ENTRY STV_DEFAULT"
_ZN17fastertransformer37int8WeightPerChannelLdkMultiplicationILi1ELi2EEEvPK5char4PKNS_5half4EPKfPvi:
.text._ZN17fastertransformer37int8WeightPerChannelLdkMultiplicationILi1ELi2EEEvPK5char4PKNS_5half4EPKfPvi:
        /* <DEDUP_REMOVED lines=9> */
[----:B------:R-:W-:Y:S01]  /*0090*/  @P0 MOV R8, RZ ;  /* 0x000000ff00080202 */ /* 0x000fe20000000f00 */
[----:B-1----:R-:W-:Y:S06]  /*00a0*/  @P0 BRA `(.L_x_78) ;  /* 0x0000000000e80947 */ /* 0x002fec0003800000 */
[----:B------:R-:W0:Y:S01]  /*00b0*/  LDC R11, c[0x0][RZ] ;  /* 0x00000000ff0b7b82 */ /* 0x000e220000000800 */
[----:B------:R-:W-:Y:S01]  /*00c0*/  IMAD R13, R6, R9, RZ ;  /* 0x00000009060d7224 */ /* 0x000fe200078e02ff */
[----:B------:R-:W-:Y:S01]  /*00d0*/  SHF.R.S32.HI R10, RZ, 0x1f, R9 ;  /* 0x0000001fff0a7819 */ /* 0x000fe20000011409 */
[----:B------:R-:W-:Y:S01]  /*00e0*/  HFMA2.MMA R7, -RZ, RZ, 0, 0 ;  /* 0x00000000ff077435 */ /* 0x000fe200000001ff */
[----:B------:R-:W-:Y:S02]  /*00f0*/  MOV R8, RZ ;  /* 0x000000ff00087202 */ /* 0x000fe40000000f00 */
[----:B------:R-:W-:Y:S02]  /*0100*/  MOV R12, R0 ;  /* 0x00000000000c7202 */ /* 0x000fe40000000f00 */
[----:B------:R-:W1:Y:S01]  /*0110*/  LDC.64 R2, c[0x0][0x218] ;  /* 0x00008600ff027b82 */ /* 0x000e620000000a00 */
[----:B------:R-:W-:Y:S02]  /*0120*/  SHF.L.U32 R13, R13, 0x1, RZ ;  /* 0x000000010d0d7819 */ /* 0x000fe400000006ff */
[----:B------:R-:W-:-:S07]  /*0130*/  SHF.L.U64.HI R10, R9, 0x2, R10 ;  /* 0x00000002090a7819 */ /* 0x000fce000001020a */
.L_x_79:
[----:B------:R-:W-:Y:S02]  /*0140*/  SHF.R.S32.HI R4, RZ, 0x1f, R12 ;  /* 0x0000001fff047819 */ /* 0x000fe4000001140c */
[----:B------:R-:W-:-:S04]  /*0150*/  IADD3 R5, P0, R13, R12, RZ ;  /* 0x0000000c0d057210 */ /* 0x000fc80007f1e0ff */
[----:B------:R-:W-:Y:S02]  /*0160*/  LEA.HI.X.SX32 R4, R13, R4, 0x1, P0 ;  /* 0x000000040d047211 */ /* 0x000fe400000f0eff */
[----:B------:R-:W-:-:S04]  /*0170*/  LEA R22, P0, R5, UR4, 0x2 ;  /* 0x0000000405167c11 */ /* 0x000fc8000f8010ff */
[----:B------:R-:W-:Y:S02]  /*0180*/  LEA.HI.X R23, R5, UR5, R4, 0x2, P0 ;  /* 0x0000000505177c11 */ /* 0x000fe400080f1404 */
[----:B------:R-:W-:-:S03]  /*0190*/  LEA R24, P0, R9, R22, 0x2 ;  /* 0x0000001609187211 */ /* 0x000fc600078010ff */
[----:B------:R-:W2:Y:S02]  /*01a0*/  LDG.E R21, desc[UR6][R22.64] ;  /* 0x0000000616157981 */ /* 0x000ea4000c1e1900 */
[----:B------:R-:W-:-:S05]  /*01b0*/  IMAD.X R25, R23, 0x1, R10, P0 ;  /* 0x0000000117197824 */ /* 0x000fca00000e060a */
[----:B------:R-:W3:Y:S01]  /*01c0*/  LDG.E R18, desc[UR6][R24.64] ;  /* 0x0000000618127981 */ /* 0x000ee2000c1e1900 */
[----:B-1----:R-:W-:-:S05]  /*01d0*/  IMAD.WIDE R4, R12, 0x8, R2 ;  /* 0x000000080c047825 */ /* 0x002fca00078e0202 */
[----:B------:R-:W4:Y:S04]  /*01e0*/  LDG.E.U16 R16, desc[UR6][R4.64+0x6] ;  /* 0x0000060604107981 */ /* 0x000f28000c1e1500 */
[----:B------:R-:W4:Y:S04]  /*01f0*/  LDG.E.U16 R15, desc[UR6][R4.64+0x4] ;  /* 0x00000406040f7981 */ /* 0x000f28000c1e1500 */
[----:B------:R-:W5:Y:S04]  /*0200*/  LDG.E.U16 R14, desc[UR6][R4.64+0x2] ;  /* 0x00000206040e7981 */ /* 0x000f68000c1e1500 */
[----:B------:R3:W5:Y:S01]  /*0210*/  LDG.E.U16 R17, desc[UR6][R4.64] ;  /* 0x0000000604117981 */ /* 0x000762000c1e1500 */
[----:B0-----:R-:W-:-:S04]  /*0220*/  IADD3 R12, R11, R12, RZ ;  /* 0x0000000c0b0c7210 */ /* 0x001fc80007ffe0ff */
[----:B------:R-:W-:Y:S02]  /*0230*/  ISETP.GE.AND P0, PT, R12, R9, PT ;  /* 0x000000090c00720c */ /* 0x000fe40003f06270 */
[C---:B--2---:R-:W-:Y:S02]  /*0240*/  PRMT R19, R21.reuse, 0xbbb3, RZ ;  /* 0x0000bbb315137816 */ /* 0x044fe400000000ff */
[C---:B------:R-:W-:Y:S02]  /*0250*/  PRMT R20, R21.reuse, 0xaaa2, RZ ;  /* 0x0000aaa215147816 */ /* 0x040fe400000000ff */
[----:B------:R-:W-:Y:S02]  /*0260*/  PRMT R22, R21, 0x8880, RZ ;  /* 0x0000888015167816 */ /* 0x000fe400000000ff */
[----:B------:R-:W-:Y:S01]  /*0270*/  I2F.F16 R19, R19 ;  /* 0x0000001300137306 */ /* 0x000fe20000200c00 */
[C---:B---3--:R-:W-:Y:S02]  /*0280*/  PRMT R5, R18.reuse, 0xbbb3, RZ ;  /* 0x0000bbb312057816 */ /* 0x048fe400000000ff */
[----:B------:R-:W-:-:S02]  /*0290*/  PRMT R24, R18, 0xaaa2, RZ ;  /* 0x0000aaa212187816 */ /* 0x000fc400000000ff */
[----:B------:R-:W-:Y:S02]  /*02a0*/  PRMT R23, R21, 0x9991, RZ ;  /* 0x0000999115177816 */ /* 0x000fe400000000ff */
[C---:B------:R-:W-:Y:S01]  /*02b0*/  PRMT R4, R18.reuse, 0x9991, RZ ;  /* 0x0000999112047816 */ /* 0x040fe200000000ff */
[----:B------:R-:W0:Y:S01]  /*02c0*/  I2F.F16 R20, R20 ;  /* 0x0000001400147306 */ /* 0x000e220000200c00 */
[----:B------:R-:W-:Y:S02]  /*02d0*/  PRMT R18, R18, 0x8880, RZ ;  /* 0x0000888012127816 */ /* 0x000fe400000000ff */
[----:B----4-:R-:W-:-:S05]  /*02e0*/  PRMT R15, R15, 0x5410, R16 ;  /* 0x000054100f0f7816 */ /* 0x010fca0000000010 */
[----:B------:R-:W-:Y:S01]  /*02f0*/  I2F.F16 R5, R5 ;  /* 0x0000000500057306 */ /* 0x000fe20000200c00 */
[----:B-----5:R-:W-:Y:S02]  /*0300*/  PRMT R14, R17, 0x5410, R14 ;  /* 0x00005410110e7816 */ /* 0x020fe4000000000e */
[----:B0-----:R-:W-:-:S05]  /*0310*/  PRMT R20, R20, 0x5410, R19 ;  /* 0x0000541014147816 */ /* 0x001fca0000000013 */
[----:B------:R-:W0:Y:S08]  /*0320*/  I2F.F16 R24, R24 ;  /* 0x0000001800187306 */ /* 0x000e300000200c00 */
[----:B------:R-:W-:Y:S01]  /*0330*/  I2F.F16 R21, R23 ;  /* 0x0000001700157306 */ /* 0x000fe20000200c00 */
[----:B0-----:R-:W-:-:S07]  /*0340*/  PRMT R24, R24, 0x5410, R5 ;  /* 0x0000541018187816 */ /* 0x001fce0000000005 */
[----:B------:R-:W0:Y:S01]  /*0350*/  I2F.F16 R22, R22 ;  /* 0x0000001600167306 */ /* 0x000e220000200c00 */
[----:B------:R-:W-:Y:S01]  /*0360*/  HMUL2 R5, R15, R20 ;  /* 0x000000140f057232 */ /* 0x000fe20000000000 */
[----:B------:R-:W-:-:S06]  /*0370*/  HFMA2.MMA R15, R15, R24, -RZ ;  /* 0x000000180f0f7235 */ /* 0x000fcc00001000ff */
[----:B------:R-:W-:Y:S01]  /*0380*/  I2F.F16 R4, R4 ;  /* 0x0000000400047306 */ /* 0x000fe20000200c00 */
[----:B0-----:R-:W-:-:S07]  /*0390*/  PRMT R22, R22, 0x5410, R21 ;  /* 0x0000541016167816 */ /* 0x001fce0000000015 */
[----:B------:R-:W0:Y:S01]  /*03a0*/  I2F.F16 R23, R18 ;  /* 0x0000001200177306 */ /* 0x000e220000200c00 */
[----:B------:R-:W-:Y:S01]  /*03b0*/  HFMA2.MMA R5, R14, R22, R5 ;  /* 0x000000160e057235 */ /* 0x000fe20000000005 */
[----:B0-----:R-:W-:-:S09]  /*03c0*/  PRMT R4, R23, 0x5410, R4 ;  /* 0x0000541017047816 */ /* 0x001fd20000000004 */
[----:B------:R-:W-:Y:S02]  /*03d0*/  HADD2 R5, R5.H0_H0, R5.H1_H1 ;  /* 0x3000000505057230 */ /* 0x000fe40000000800 */
[----:B------:R-:W-:-:S03]  /*03e0*/  HFMA2 R15, R14, R4, R15 ;  /* 0x000000040e0f7231 */ /* 0x000fc6000000000f */
[----:B------:R-:W-:Y:S02]  /*03f0*/  HADD2.F32 R4, -RZ, R5.H0_H0 ;  /* 0x20000005ff047230 */ /* 0x000fe40000004100 */
[----:B------:R-:W-:-:S03]  /*0400*/  HADD2 R15, R15.H0_H0, R15.H1_H1 ;  /* 0x3000000f0f0f7230 */ /* 0x000fc60000000800 */
[----:B------:R-:W-:Y:S02]  /*0410*/  FADD.FTZ R7, R4, R7 ;  /* 0x0000000704077221 */ /* 0x000fe40000010000 */
[----:B------:R-:W-:-:S05]  /*0420*/  HADD2.F32 R15, -RZ, R15.H0_H0 ;  /* 0x2000000fff0f7230 */ /* 0x000fca0000004100 */
[----:B------:R-:W-:Y:S01]  /*0430*/  FADD.FTZ R8, R15, R8 ;  /* 0x000000080f087221 */ /* 0x000fe20000010000 */
[----:B------:R-:W-:Y:S06]  /*0440*/  @!P0 BRA `(.L_x_79) ;  /* 0xfffffffc003c8947 */ /* 0x000fec000383ffff */
.L_x_78:
[----:B------:R-:W-:Y:S05]  /*0450*/  BSYNC B0 ;  /* 0x0000000000007941 */ /* 0x000fea0003800000 */
.L_x_77:
        /* <DEDUP_REMOVED lines=11> */
[----:B0-----:R-:W-:Y:S01]  /*0510*/  FADD.FTZ R4, R2, R3 ;  /* 0x0000000302047221 */ /* 0x001fe20000010000 */
[----:B--2---:R-:W-:Y:S02]  /*0520*/  IMAD R2, R16, UR4, R17 ;  /* 0x0000000410027c24 */ /* 0x004fe4000f8e0211 */
[----:B-1----:R-:W-:Y:S02]  /*0530*/  FADD.FTZ R11, R9, R10 ;  /* 0x0000000a090b7221 */ /* 0x002fe40000010000 */
[----:B------:R-:W0:Y:S04]  /*0540*/  SHFL.BFLY PT, R3, R4, 0x4, 0x1f ;  /* 0x0c801f0004037f89 */ /* 0x000e2800000e0000 */
[----:B------:R-:W1:Y:S01]  /*0550*/  SHFL.BFLY PT, R10, R11, 0x4, 0x1f ;  /* 0x0c801f000b0a7f89 */ /* 0x000e6200000e0000 */
[----:B0-----:R-:W-:Y:S01]  /*0560*/  FADD.FTZ R5, R4, R3 ;  /* 0x0000000304057221 */ /* 0x001fe20000010000 */
[----:B------:R-:W-:Y:S01]  /*0570*/  MOV R4, 0x400 ;  /* 0x0000040000047802 */ /* 0x000fe20000000f00 */
[----:B------:R-:W0:Y:S01]  /*0580*/  LDC R3, c[0x0][RZ] ;  /* 0x00000000ff037b82 */ /* 0x000e220000000800 */
[----:B-1----:R-:W-:-:S02]  /*0590*/  FADD.FTZ R12, R11, R10 ;  /* 0x0000000a0b0c7221 */ /* 0x002fc40000010000 */
[----:B------:R-:W1:Y:S04]  /*05a0*/  SHFL.BFLY PT, R10, R5, 0x2, 0x1f ;  /* 0x0c401f00050a7f89 */ /* 0x000e6800000e0000 */
[----:B------:R-:W2:Y:S01]  /*05b0*/  SHFL.BFLY PT, R13, R12, 0x2, 0x1f ;  /* 0x0c401f000c0d7f89 */ /* 0x000ea200000e0000 */
[----:B-1----:R-:W-:Y:S01]  /*05c0*/  FADD.FTZ R10, R5, R10 ;  /* 0x0000000a050a7221 */ /* 0x002fe20000010000 */
[----:B0-----:R-:W-:Y:S01]  /*05d0*/  IMAD R5, R2, R3, R0 ;  /* 0x0000000302057224 */ /* 0x001fe200078e0200 */
[----:B---3--:R-:W-:Y:S01]  /*05e0*/  LEA R2, R15, R4, 0x18 ;  /* 0x000000040f027211 */ /* 0x008fe200078ec0ff */
[----:B--2---:R-:W-:Y:S02]  /*05f0*/  FADD.FTZ R13, R12, R13 ;  /* 0x0000000d0c0d7221 */ /* 0x004fe40000010000 */
[----:B------:R-:W0:Y:S01]  /*0600*/  SHFL.BFLY PT, R9, R10, 0x1, 0x1f ;  /* 0x0c201f000a097f89 */ /* 0x000e2200000e0000 */
[----:B------:R-:W-:-:S02]  /*0610*/  ISETP.NE.AND P0, PT, R5, RZ, PT ;  /* 0x000000ff0500720c */ /* 0x000fc40003f05270 */
        /* <DEDUP_REMOVED lines=9> */
[----:B------:R-:W-:Y:S01]  /*06b0*/  ISETP.GE.AND P0, PT, R3, 0x1, PT ;  /* 0x000000010300780c */ /* 0x000fe20003f06270 */
[----:B------:R-:W-:Y:S01]  /*06c0*/  HFMA2.MMA R8, -RZ, RZ, 0, 0 ;  /* 0x00000000ff087435 */ /* 0x000fe200000001ff */
[----:B------:R-:W-:-:S11]  /*06d0*/  MOV R7, RZ ;  /* 0x000000ff00077202 */ /* 0x000fd60000000f00 */
[----:B------:R-:W-:Y:S05]  /*06e0*/  @!P0 BRA `(.L_x_81) ;  /* 0x0000000c003c8947 */ /* 0x000fea0003800000 */
[----:B------:R-:W-:Y:S01]  /*06f0*/  VIADD R5, R3, 0xffffffff ;  /* 0xffffffff03057836 */ /* 0x000fe20000000000 */
[----:B------:R-:W-:Y:S02]  /*0700*/  MOV R7, RZ ;  /* 0x000000ff00077202 */ /* 0x000fe40000000f00 */
[----:B0-----:R-:W-:Y:S02]  /*0710*/  MOV R9, RZ ;  /* 0x000000ff00097202 */ /* 0x001fe40000000f00 */
[C---:B------:R-:W-:Y:S02]  /*0720*/  ISETP.GE.U32.AND P2, PT, R5.reuse, 0x60, PT ;  /* 0x000000600500780c */ /* 0x040fe40003f46070 */
[----:B------:R-:W-:-:S04]  /*0730*/  LEA.HI R4, R5, 0x1, RZ, 0x1b ;  /* 0x0000000105047811 */ /* 0x000fc800078fd8ff */
[----:B------:R-:W-:-:S07]  /*0740*/  LOP3.LUT R4, R4, 0x3, RZ, 0xc0, !PT ;  /* 0x0000000304047812 */ /* 0x000fce00078ec0ff */
[----:B------:R-:W-:Y:S05]  /*0750*/  @!P2 BRA `(.L_x_82) ;  /* 0x000000040058a947 */ /* 0x000fea0003800000 */
[----:B------:R-:W-:Y:S01]  /*0760*/  LEA.HI R10, R5, -R4, RZ, 0x1b ;  /* 0x80000004050a7211 */ /* 0x000fe200078fd8ff */
[----:B------:R-:W-:Y:S01]  /*0770*/  HFMA2.MMA R9, -RZ, RZ, 0, 0 ;  /* 0x00000000ff097435 */ /* 0x000fe200000001ff */
[----:B------:R-:W-:Y:S02]  /*0780*/  MOV R7, RZ ;  /* 0x000000ff00077202 */ /* 0x000fe40000000f00 */
[----:B------:R-:W-:Y:S02]  /*0790*/  ISETP.GT.AND P0, PT, R10, -0x1, PT ;  /* 0xffffffff0a00780c */ /* 0x000fe40003f04270 */
[----:B------:R-:W-:-:S11]  /*07a0*/  MOV R8, R2 ;  /* 0x0000000200087202 */ /* 0x000fd60000000f00 */
[----:B------:R-:W-:Y:S05]  /*07b0*/  @!P0 BRA `(.L_x_83) ;  /* 0x00000004000c8947 */ /* 0x000fea0003800000 */
[----:B------:R-:W-:Y:S01]  /*07c0*/  VIADD R11, R10, 0x1 ;  /* 0x000000010a0b7836 */ /* 0x000fe20000000000 */
[----:B------:R-:W-:-:S04]  /*07d0*/  PLOP3.LUT P0, PT, PT, PT, PT, 0x80, 0x0 ;  /* 0x000000000000781c */ /* 0x000fc80003f0f070 */
[----:B------:R-:W-:-:S13]  /*07e0*/  ISETP.GT.AND P1, PT, R11, 0xc, PT ;  /* 0x0000000c0b00780c */ /* 0x000fda0003f24270 */
[----:B------:R-:W-:Y:S05]  /*07f0*/  @!P1 BRA `(.L_x_84) ;  /* 0x0000000000989947 */ /* 0x000fea0003800000 */
[----:B------:R-:W-:-:S13]  /*0800*/  PLOP3.LUT P0, PT, PT, PT, PT, 0x8, 0x0 ;  /* 0x000000000000781c */ /* 0x000fda0003f0e170 */
.L_x_85:
        /* <DEDUP_REMOVED lines=37> */
.L_x_84:
[----:B------:R-:W-:-:S04]  /*0a60*/  IADD3 R11, R10, 0x1, RZ ;  /* 0x000000010a0b7810 */ /* 0x000fc80007ffe0ff */
[----:B------:R-:W-:-:S13]  /*0a70*/  ISETP.GT.AND P1, PT, R11, 0x4, PT ;  /* 0x000000040b00780c */ /* 0x000fda0003f24270 */
[----:B------:R-:W-:Y:S05]  /*0a80*/  @!P1 BRA `(.L_x_86) ;  /* 0x0000000000509947 */ /* 0x000fea0003800000 */
[----:B------:R-:W0:Y:S01]  /*0a90*/  LDS R12, [R8] ;  /* 0x00000000080c7984 */ /* 0x000e220000000800 */
[----:B------:R-:W-:Y:S01]  /*0aa0*/  PLOP3.LUT P0, PT, PT, PT, PT, 0x8, 0x0 ;  /* 0x000000000000781c */ /* 0x000fe20003f0e170 */
[----:B------:R-:W-:Y:S01]  /*0ab0*/  VIADD R10, R10, 0xfffffff8 ;  /* 0xfffffff80a0a7836 */ /* 0x000fe20000000000 */
[----:B------:R-:W-:Y:S01]  /*0ac0*/  IADD3 R9, R9, 0x100, RZ ;  /* 0x0000010009097810 */ /* 0x000fe20007ffe0ff */
[----:B------:R-:W1:Y:S04]  /*0ad0*/  LDS R11, [R8+0x80] ;  /* 0x00008000080b7984 */ /* 0x000e680000000800 */
        /* <DEDUP_REMOVED lines=15> */
.L_x_86:
[----:B------:R-:W-:-:S13]  /*0bd0*/  ISETP.NE.OR P0, PT, R10, -0x1, P0 ;  /* 0xffffffff0a00780c */ /* 0x000fda0000705670 */
[----:B------:R-:W-:Y:S05]  /*0be0*/  @!P0 BRA `(.L_x_82) ;  /* 0x0000000000348947 */ /* 0x000fea0003800000 */
.L_x_83:
        /* <DEDUP_REMOVED lines=13> */
.L_x_82:
        /* <DEDUP_REMOVED lines=12> */
.L_x_87:
[----:B------:R-:W-:Y:S01]  /*0d80*/  UMOV UR4, URZ ;  /* 0x0000003f00047c82 */ /* 0x000fe20008000000 */
[----:B------:R-:W-:Y:S01]  /*0d90*/  IMAD.MOV.U32 R8, RZ, RZ, RZ ;  /* 0x000000ffff087224 */ /* 0x000fe200078e00ff */
[----:B------:R-:W-:Y:S06]  /*0da0*/  @!P2 BRA `(.L_x_88) ;  /* 0x00000004005ca947 */ /* 0x000fec0003800000 */
[----:B------:R-:W-:Y:S01]  /*0db0*/  LEA.HI R5, R5, -R4, RZ, 0x1b ;  /* 0x8000000405057211 */ /* 0x000fe200078fd8ff */
[----:B------:R-:W-:Y:S01]  /*0dc0*/  UMOV UR4, URZ ;  /* 0x0000003f00047c82 */ /* 0x000fe20008000000 */
[----:B------:R-:W-:Y:S01]  /*0dd0*/  LEA R9, R3, R2, 0x2 ;  /* 0x0000000203097211 */ /* 0x000fe200078e10ff */
[----:B------:R-:W-:Y:S01]  /*0de0*/  HFMA2.MMA R8, -RZ, RZ, 0, 0 ;  /* 0x00000000ff087435 */ /* 0x000fe200000001ff */
[----:B------:R-:W-:Y:S02]  /*0df0*/  ISETP.GT.AND P0, PT, R5, -0x1, PT ;  /* 0xffffffff0500780c */ /* 0x000fe40003f04270 */
[----:B------:R-:W-:-:S11]  /*0e00*/  IADD3 R9, R9, 0x100, RZ ;  /* 0x0000010009097810 */ /* 0x000fd60007ffe0ff */
[----:B------:R-:W-:Y:S05]  /*0e10*/  @!P0 BRA `(.L_x_89) ;  /* 0x00000004000c8947 */ /* 0x000fea0003800000 */
[----:B------:R-:W-:Y:S02]  /*0e20*/  IADD3 R10, R5, 0x1, RZ ;  /* 0x00000001050a7810 */ /* 0x000fe40007ffe0ff */
[----:B------:R-:W-:Y:S02]  /*0e30*/  PLOP3.LUT P0, PT, PT, PT, PT, 0x80, 0x0 ;  /* 0x000000000000781c */ /* 0x000fe40003f0f070 */
[----:B------:R-:W-:-:S13]  /*0e40*/  ISETP.GT.AND P2, PT, R10, 0xc, PT ;  /* 0x0000000c0a00780c */ /* 0x000fda0003f44270 */
[----:B------:R-:W-:Y:S05]  /*0e50*/  @!P2 BRA `(.L_x_90) ;  /* 0x000000000098a947 */ /* 0x000fea0003800000 */
[----:B------:R-:W-:-:S13]  /*0e60*/  PLOP3.LUT P0, PT, PT, PT, PT, 0x8, 0x0 ;  /* 0x000000000000781c */ /* 0x000fda0003f0e170 */
.L_x_91:
        /* <DEDUP_REMOVED lines=37> */
.L_x_90:
[----:B------:R-:W-:-:S05]  /*10c0*/  VIADD R10, R5, 0x1 ;  /* 0x00000001050a7836 */ /* 0x000fca0000000000 */
        /* <DEDUP_REMOVED lines=22> */
.L_x_92:
[----:B------:R-:W-:-:S13]  /*1230*/  ISETP.NE.OR P0, PT, R5, -0x1, P0 ;  /* 0xffffffff0500780c */ /* 0x000fda0000705670 */
[----:B------:R-:W-:Y:S05]  /*1240*/  @!P0 BRA `(.L_x_88) ;  /* 0x0000000000348947 */ /* 0x000fea0003800000 */
.L_x_89:
        /* <DEDUP_REMOVED lines=13> */
.L_x_88:
        /* <DEDUP_REMOVED lines=12> */
.L_x_81:
[----:B------:R-:W-:Y:S05]  /*13e0*/  BSYNC B0 ;  /* 0x0000000000007941 */ /* 0x000fea0003800000 */
.L_x_80:
[----:B------:R-:W-:Y:S01]  /*13f0*/  BAR.SYNC.DEFER_BLOCKING 0x0 ;  /* 0x0000000000007b1d */ /* 0x000fe20000010000 */
[----:B------:R-:W-:-:S13]  /*1400*/  ISETP.NE.AND P0, PT, R0, RZ, PT ;  /* 0x000000ff0000720c */ /* 0x000fda0003f05270 */
[----:B------:R-:W-:Y:S05]  /*1410*/  @P0 EXIT ;  /* 0x000000000000094d */ /* 0x000fea0003800000 */
[----:B------:R-:W1:Y:S08]  /*1420*/  LDC.64 R2, c[0x0][0x220] ;  /* 0x00008800ff027b82 */ /* 0x000e700000000a00 */
[----:B0-----:R-:W0:Y:S01]  /*1430*/  LDC.64 R4, c[0x0][0x228] ;  /* 0x00008a00ff047b82 */ /* 0x001e220000000a00 */
[----:B-1----:R-:W-:-:S05]  /*1440*/  IMAD.WIDE R2, R6, 0x8, R2 ;  /* 0x0000000806027825 */ /* 0x002fca00078e0202 */
[----:B------:R-:W2:Y:S04]  /*1450*/  LDG.E R9, desc[UR6][R2.64+0x4] ;  /* 0x0000040602097981 */ /* 0x000ea8000c1e1900 */
[----:B------:R-:W3:Y:S01]  /*1460*/  LDG.E R0, desc[UR6][R2.64] ;  /* 0x0000000602007981 */ /* 0x000ee2000c1e1900 */
[----:B--2---:R-:W-:Y:S01]  /*1470*/  FMUL.FTZ R9, R9, R8 ;  /* 0x0000000809097220 */ /* 0x004fe20000410000 */
[----:B---3--:R-:W-:Y:S01]  /*1480*/  FMUL.FTZ R0, R0, R7 ;  /* 0x0000000700007220 */ /* 0x008fe20000410000 */
[----:B0-----:R-:W-:-:S04]  /*1490*/  IMAD.WIDE R6, R6, 0x4, R4 ;  /* 0x0000000406067825 */ /* 0x001fc800078e0204 */
[----:B------:R-:W-:-:S04]  /*14a0*/  F2FP.F16.F32.PACK_AB R0, R9, R0 ;  /* 0x000000000900723e */ /* 0x000fc800000000ff */
[----:B------:R-:W-:Y:S01]  /*14b0*/  PRMT R3, R0, 0x7632, R3 ;  /* 0x0000763200037816 */ /* 0x000fe20000000003 */
[----:B------:R-:W-:Y:S04]  /*14c0*/  STG.E.U16 desc[UR6][R6.64], R0 ;  /* 0x0000000006007986 */ /* 0x000fe8000c101506 */
[----:B------:R-:W-:Y:S01]  /*14d0*/  STG.E.U16 desc[UR6][R6.64+0x2], R3 ;  /* 0x0000020306007986 */ /* 0x000fe2000c101506 */
[----:B------:R-:W-:Y:S05]  /*14e0*/  EXIT ;  /* 0x000000000000794d */ /* 0x000fea0003800000 */
.L_x_93:
        /* <DEDUP_REMOVED lines=9> */
.L_x_97:


//--------------------- .nv.global.init           --------------------------
	.section	.nv.global.init,"aw",@progbits
	.align	4
.nv.global.init:
	.type		mrg32k3aM1SubSeq,@object
	.size		mrg32k3aM1SubSeq,(mrg32k3aM2SubSeq - mrg32k3aM1SubSeq)
mrg32k3aM1SubSeq:
        /*0000*/ 	.byte	0x0b, 0xcc, 0xee, 0x04, 0x73, 0x29, 0x8b, 0x6f, 0xf6, 0x53, 0x03, 0xf6, 0x23, 0xf6, 0xea, 0xda
        /* <DEDUP_REMOVED lines=125> */
	.type		mrg32k3aM2SubSeq,@object
	.size		mrg32k3aM2SubSeq,(mrg32k3aM1 - mrg32k3aM2SubSeq)
mrg32k3aM2SubSeq:
        /* <DEDUP_REMOVED lines=126> */
	.type		mrg32k3aM1,@object
	.size		mrg32k3aM1,(mrg32k3aM1Seq - mrg32k3aM1)
mrg32k3aM1:
        /* <DEDUP_REMOVED lines=144> */
	.type		mrg32k3aM1Seq,@object
	.size		mrg32k3aM1Seq,(mrg32k3aM2 - mrg32k3aM1Seq)
mrg32k3aM1Seq:
        /* <DEDUP_REMOVED lines=144> */
	.type		mrg32k3aM2,@object
	.size		mrg32k3aM2,(mrg32k3aM2Seq - mrg32k3aM2)
mrg32k3aM2:
        /* <DEDUP_REMOVED lines=144> */
	.type		mrg32k3aM2Seq,@object
	.size		mrg32k3aM2Seq,(precalc_xorwow_matrix - mrg32k3aM2Seq)
mrg32k3aM2Seq:
        /* <DEDUP_REMOVED lines=144> */
	.type		precalc_xorwow_matrix,@object
	.size		precalc_xorwow_matrix,(precalc_xorwow_offset_matrix - precalc_xorwow_matrix)
precalc_xorwow_matrix:
        /* <DEDUP_REMOVED lines=6400> */
	.type		precalc_xorwow_offset_matrix,@object
	.size		precalc_xorwow_offset_matrix,(.L_1 - precalc_xorwow_offset_matrix)
precalc_xorwow_offset_matrix:
        /* <DEDUP_REMOVED lines=6400> */
.L_1:


//--------------------- .nv.shared._ZN17fastertransformer37int8WeightPerChannelLdkMultiplicationILi2ELi2EEEvPK5char4PK6float4PKfPvi --------------------------
	.section	.nv.shared._ZN17fastertransformer37int8WeightPerChannelLdkMultiplicationILi2ELi2EEEvPK5char4PK6float4PKfPvi,"aw",@nobits
	.sectionflags	@""
	.align	16
	.zero		1024


//--------------------- .nv.shared.reserved.0     --------------------------
	.section	.nv.shared.reserved.0,"aw",@nobits
	.weak		__nv_reservedSMEM_offset_0_alias
	.size		__nv_reservedSMEM_offset_0_alias, 0, 0
	.other		__nv_reservedSMEM_offset_0_alias,@"STO_CUDA_RESERVED_SHARED STV_DEFAULT"
__nv_reservedSMEM_offset_0_alias:
	.zero		0


//--------------------- .nv.global                --------------------------
	.section	.nv.global,"aw",@nobits
.nv.global:
	.type		_ZN67_INTERNAL_db7f6010_31_matrix_vector_multiplication_cu_d71c890f_32764cuda3std6ranges3__45__cpo9iter_moveE,@object
	.size		_ZN67_INTERNAL_db7f6010_31_matrix_vector_multiplication_cu_d71c890f_32764cuda3std6ranges3__45__cpo9iter_moveE,(_ZN67_INTERNAL_db7f6010_31_matrix_vector_multiplication_cu_d71c890f_32764cuda3std3__469_GLOBAL__N__db7f6010_31_matrix_vector_multiplication_cu_d71c890f_32766ignoreE - _ZN67_INTERNAL_db7f6010_31_matrix_vector_multiplication_cu_d71c890f_32764cuda3std6ranges3__45__cpo9iter_moveE)
_ZN67_INTERNAL_db7f6010_31_matrix_vector_multiplication_cu_d71c890f_32764cuda3std6ranges3__45__cpo9iter_moveE:
	.zero		1
	.type		_ZN67_INTERNAL_db7f6010_31_matrix_vector_multiplication_cu_d71c890f_32764cuda3std3__469_GLOBAL__N__db7f6010_31_matrix_vector_multiplication_cu_d71c890f_32766ignoreE,@object
	.size		_ZN67_INTERNAL_db7f6010_31_matrix_vector_multiplication_cu_d71c890f_32764cuda3std3__469_GLOBAL__N__db7f6010_31_matrix_vector_multiplication_cu_d71c890f_32766ignoreE,(_ZN67_INTERNAL_db7f6010_31_matrix_vector_multiplication_cu_d71c890f_32764cuda3std3__45__cpo4cendE - _ZN67_INTERNAL_db7f6010_31_matrix_vector_multiplication_cu_d71c890f_32764cuda3std3__469_GLOBAL__N__db7f6010_31_matrix_vector_multiplication_cu_d71c890f_32766ignoreE)
_ZN67_INTERNAL_db7f6010_31_matrix_vector_multiplication_cu_d71c890f_32764cuda3std3__469_GLOBAL__N__db7f6010_31_matrix_vector_multiplication_cu_d71c890f_32766ignoreE:
	.zero		1
	.type		_ZN67_INTERNAL_db7f6010_31_matrix_vector_multiplication_cu_d71c890f_32764cuda3std3__45__cpo4cendE,@object
	.size		_ZN67_INTERNAL_db7f6010_31_matrix_vector_multiplication_cu_d71c890f_32764cuda3std3__45__cpo4cendE,(_ZN67_INTERNAL_db7f6010_31_matrix_vector_multiplication_cu_d71c890f_32764cuda3std3__45__cpo3endE - _ZN67_INTERNAL_db7f6010_31_matrix_vector_multiplication_cu_d71c890f_32764cuda3std3__45__cpo4cendE)
_ZN67_INTERNAL_db7f6010_31_matrix_vector_multiplication_cu_d71c890f_32764cuda3std3__45__cpo4cendE:
	.zero		1
	.type		_ZN67_INTERNAL_db7f6010_31_matrix_vector_multiplication_cu_d71c890f_32764cuda3std3__45__cpo3endE,@object
	.size		_ZN67_INTERNAL_db7f6010_31_matrix_vector_multiplication_cu_d71c890f_32764cuda3std3__45__cpo3endE,(_ZN67_INTERNAL_db7f6010_31_matrix_vector_multiplication_cu_d71c890f_32764cuda3std3__48in_placeE - _ZN67_INTERNAL_db7f6010_31_matrix_vector_multiplication_cu_d71c890f_32764cuda3std3__45__cpo3endE)
_ZN67_INTERNAL_db7f6010_31_matrix_vector_multiplication_cu_d71c890f_32764cuda3std3__45__cpo3endE:
	.zero		1
	.type		_ZN67_INTERNAL_db7f6010_31_matrix_vector_multiplication_cu_d71c890f_32764cuda3std3__48in_placeE,@object
	.size		_ZN67_INTERNAL_db7f6010_31_matrix_vector_multiplication_cu_d71c890f_32764cuda3std3__48in_placeE,(_ZN67_INTERNAL_db7f6010_31_matrix_vector_multiplication_cu_d71c890f_32764cuda3std6ranges3__45__cpo7advanceE - _ZN67_INTERNAL_db7f6010_31_matrix_vector_multiplication_cu_d71c890f_32764cuda3std3__48in_placeE)
_ZN67_INTERNAL_db7f6010_31_matrix_vector_multiplication_cu_d71c890f_32764cuda3std3__48in_placeE:
	.zero		1
	.type		_ZN67_INTERNAL_db7f6010_31_matrix_vector_multiplication_cu_d71c890f_32764cuda3std6ranges3__45__cpo7advanceE,@object
	.size		_ZN67_INTERNAL_db7f6010_31_matrix_vector_multiplication_cu_d71c890f_32764cuda3std6ranges3__45__cpo7advanceE,(_ZN67_INTERNAL_db7f6010_31_matrix_vector_multiplication_cu_d71c890f_32764cuda3std3__45__cpo5beginE - _ZN67_INTERNAL_db7f6010_31_matrix_vector_multiplication_cu_d71c890f_32764cuda3std6ranges3__45__cpo7advanceE)
_ZN67_INTERNAL_db7f6010_31_matrix_vector_multiplication_cu_d71c890f_32764cuda3std6ranges3__45__cpo7advanceE:
	.zero		1
	.type		_ZN67_INTERNAL_db7f6010_31_matrix_vector_multiplication_cu_d71c890f_32764cuda3std3__45__cpo5beginE,@object
	.size		_ZN67_INTERNAL_db7f6010_31_matrix_vector_multiplication_cu_d71c890f_32764cuda3std3__45__cpo5beginE,(_ZN67_INTERNAL_db7f6010_31_matrix_vector_multiplication_cu_d71c890f_32764cuda3std3__419piecewise_constructE - _ZN67_INTERNAL_db7f6010_31_matrix_vector_multiplication_cu_d71c890f_32764cuda3std3__45__cpo5beginE)
_ZN67_INTERNAL_db7f6010_31_matrix_vector_multiplication_cu_d71c890f_32764cuda3std3__45__cpo5beginE:
	.zero		1
	.type		_ZN67_INTERNAL_db7f6010_31_matrix_vector_multiplication_cu_d71c890f_32764cuda3std3__419piecewise_constructE,@object
	.size		_ZN67_INTERNAL_db7f6010_31_matrix_vector_multiplication_cu_d71c890f_32764cuda3std3__419piecewise_constructE,(_ZN67_INTERNAL_db7f6010_31_matrix_vector_multiplication_cu_d71c890f_32764cuda3std3__45__cpo6cbeginE - _ZN67_INTERNAL_db7f6010_31_matrix_vector_multiplication_cu_d71c890f_32764cuda3std3__419piecewise_constructE)
_ZN67_INTERNAL_db7f6010_31_matrix_vector_multiplication_cu_d71c890f_32764cuda3std3__419piecewise_constructE:
	.zero		1
	.type		_ZN67_INTERNAL_db7f6010_31_matrix_vector_multiplication_cu_d71c890f_32764cuda3std3__45__cpo6cbeginE,@object
	.size		_ZN67_INTERNAL_db7f6010_31_matrix_vector_multiplication_cu_d71c890f_32764cuda3std3__45__cpo6cbeginE,(_ZN67_INTERNAL_db7f6010_31_matrix_vector_multiplication_cu_d71c890f_32764cuda3std6ranges3__45__cpo4swapE - _ZN67_INTERNAL_db7f6010_31_matrix_vector_multiplication_cu_d71c890f_32764cuda3std3__45__cpo6cbeginE)
_ZN67_INTERNAL_db7f6010_31_matrix_vector_multiplication_cu_d71c890f_32764cuda3std3__45__cpo6cbeginE:
	.zero		1
	.type		_ZN67_INTERNAL_db7f6010_31_matrix_vector_multiplication_cu_d71c890f_32764cuda3std6ranges3__45__cpo4swapE,@object
	.size		_ZN67_INTERNAL_db7f6010_31_matrix_vector_multiplication_cu_d71c890f_32764cuda3std6ranges3__45__cpo4swapE,(.L_16 - _ZN67_INTERNAL_db7f6010_31_matrix_vector_multiplication_cu_d71c890f_32764cuda3std6ranges3__45__cpo4swapE)
_ZN67_INTERNAL_db7f6010_31_matrix_vector_multiplication_cu_d71c890f_32764cuda3std6ranges3__45__cpo4swapE:
	.zero		1
.L_16:


//--------------------- .nv.shared._ZN17fastertransformer37int8WeightPerChannelLdkMultiplicationILi2ELi2EEEvPK5char4PKNS_5half4EPKfPvi --------------------------
	.section	.nv.shared._ZN17fastertransformer37int8WeightPerChannelLdkMultiplicationILi2ELi2EEEvPK5char4PKNS_5half4EPKfPvi,"aw",@nobits
	.sectionflags	@""
	.align	16
	.zero		1024


//--------------------- .nv.shared._ZN17fastertransformer37int8WeightPerChannelLdkMultiplicationILi1ELi2EEEvPK5char4PK6float4PKfPvi --------------------------
	.section	.nv.shared._ZN17fastertransformer37int8WeightPerChannelLdkMultiplicationILi1ELi2EEEvPK5char4PK6float4PKfPvi,"aw",@nobits
	.sectionflags	@""
	.align	16
	.zero		1024


//--------------------- .nv.shared._ZN17fastertransformer37int8WeightPerChannelLdkMultiplicationILi1ELi2EEEvPK5char4PKNS_5half4EPKfPvi --------------------------
	.section	.nv.shared._ZN17fastertransformer37int8WeightPerChannelLdkMultiplicationILi1ELi2EEEvPK5char4PKNS_5half4EPKfPvi,"aw",@nobits
	.sectionflags	@""
	.align	16
	.zero		1024


//--------------------- .nv.constant0._ZN17fastertransformer37int8WeightPerChannelLdkMultiplicationILi2ELi2EEEvPK5char4PK6float4PKfPvi --------------------------
	.section	.nv.constant0._ZN17fastertransformer37int8WeightPerChannelLdkMultiplicationILi2ELi2EEEvPK5char4PK6float4PKfPvi,"a",@progbits
	.sectionflags	@""
	.align	4
.nv.constant0._ZN17fastertransformer37int8WeightPerChannelLdkMultiplicationILi2ELi2EEEvPK5char4PK6float4PKfPvi:
	.zero		564


//--------------------- .nv.constant0._ZN17fastertransformer37int8WeightPerChannelLdkMultiplicationILi2ELi2EEEvPK5char4PKNS_5half4EPKfPvi --------------------------
	.section	.nv.constant0._ZN17fastertransformer37int8WeightPerChannelLdkMultiplicationILi2ELi2EEEvPK5char4PKNS_5half4EPKfPvi,"a",@progbits
	.sectionflags	@""
	.align	4
.nv.constant0._ZN17fastertransformer37int8WeightPerChannelLdkMultiplicationILi2ELi2EEEvPK5char4PKNS_5half4EPKfPvi:
	.zero		564


//--------------------- .nv.constant0._ZN17fastertransformer37int8WeightPerChannelLdkMultiplicationILi1ELi2EEEvPK5char4PK6float4PKfPvi --------------------------
	.section	.nv.constant0._ZN17fastertransformer37int8WeightPerChannelLdkMultiplicationILi1ELi2EEEvPK5char4PK6float4PKfPvi,"a",@progbits
	.sectionflags	@""
	.align	4
.nv.constant0._ZN17fastertransformer37int8WeightPerChannelLdkMultiplicationILi1ELi2EEEvPK5char4PK6float4PKfPvi:
	.zero		564


//--------------------- .nv.constant0._ZN17fastertransformer37int8WeightPerChannelLdkMultiplicationILi1ELi2EEEvPK5char4PKNS_5half4EPKfPvi --------------------------
	.section	.nv.constant0._ZN17fastertransformer37int8WeightPerChannelLdkMultiplicationILi1ELi2EEEvPK5char4PKNS_5half4EPKfPvi,"a",@progbits
	.sectionflags	@""
	.align	4
.nv.constant0._ZN17fastertransformer37int8WeightPerChannelLdkMultiplicationILi1ELi2EEEvPK5char4PKNS_5half4EPKfPvi:
	.zero		564


//--------------------- SYMBOLS --------------------------

	.type		.nv.reservedSmem.offset0,@object
	.size		.nv.reservedSmem.offset0,0x4
